	.target	sm_90a

	.elftype	@"ET_EXEC"


//--------------------- .note.nv.tkinfo           --------------------------
	.section	.note.nv.tkinfo,"",@"SHT_NOTE"
	.sectionflags	@"SHF_NOTE_NV_TKINFO"
	.tkinfo
        /*0018*/ 	.word	0x00000002
        /*0030*/ 	.string	""
        /*0030*/ 	.string	"ptxas"
        /*0030*/ 	.string	"Cuda compilation tools, release 13.0, V13.0.88"
        /*0030*/ 	.string	"Build cuda_13.0.r13.0/compiler.36424714_0"
        /*0030*/ 	.string	"-arch sm_90a -m 64 "



//--------------------- .note.nv.cuinfo           --------------------------
	.section	.note.nv.cuinfo,"",@"SHT_NOTE"
	.sectionflags	@"SHF_NOTE_NV_CUINFO"
        /*0018*/ 	.short	0x0002
        /*001a*/ 	.short	0x005a
        /*001c*/ 	.short	0x0082
	.zero		2


//--------------------- .nv.info                  --------------------------
	.section	.nv.info,"",@"SHT_CUDA_INFO"
	.align	4


	//----- nvinfo : EIATTR_REGCOUNT
	.align		4
        /*0000*/ 	.byte	0x04, 0x2f
        /*0002*/ 	.short	(.L_12 - .L_11)
	.align		4
.L_11:
        /*0004*/ 	.word	index@(_ZN7cutlass13device_kernelIN5flash19enable_sm80_to_sm89INS1_16FlashAttnFwdSm80INS1_25CollectiveMainloopFwdSm80ILi8ELi2ELb0EN4cute5tupleIJNS5_1CILi128EEENS7_ILi64EEENS7_ILi192EEEEEELi192ENS_10bfloat16_tEfNS_4arch4Sm80ELb1ELb0ELb1ELb1ELb1ELb1ELb1ELb0EEENS1_21CollectiveEpilogueFwdINS6_IJS8_SA_S9_EEENS6_IJNS7_ILi1EEESI_SI_EEESC_SE_Li256ELb1ELb1ELb0ELb0EEENS1_19SingleTileSchedulerILb1ELb0ELb1ELi128EEEEEEEEEvNT_6ParamsE)
        /*0008*/ 	.word	0x00000004


	//----- nvinfo : EIATTR_FRAME_SIZE
	.align		4
.L_12:
        /*000c*/ 	.byte	0x04, 0x11
        /*000e*/ 	.short	(.L_14 - .L_13)
	.align		4
.L_13:
        /*0010*/ 	.word	index@(_ZN7cutlass13device_kernelIN5flash19enable_sm80_to_sm89INS1_16FlashAttnFwdSm80INS1_25CollectiveMainloopFwdSm80ILi8ELi2ELb0EN4cute5tupleIJNS5_1CILi128EEENS7_ILi64EEENS7_ILi192EEEEEELi192ENS_10bfloat16_tEfNS_4arch4Sm80ELb1ELb0ELb1ELb1ELb1ELb1ELb1ELb0EEENS1_21CollectiveEpilogueFwdINS6_IJS8_SA_S9_EEENS6_IJNS7_ILi1EEESI_SI_EEESC_SE_Li256ELb1ELb1ELb0ELb0EEENS1_19SingleTileSchedulerILb1ELb0ELb1ELi128EEEEEEEEEvNT_6ParamsE)
        /*0014*/ 	.word	0x00000000


	//----- nvinfo : EIATTR_REGCOUNT
	.align		4
.L_14:
        /*0018*/ 	.byte	0x04, 0x2f
        /*001a*/ 	.short	(.L_16 - .L_15)
	.align		4
.L_15:
        /*001c*/ 	.word	index@(_ZN7cutlass13device_kernelIN5flash19enable_sm80_to_sm89INS1_16FlashAttnFwdSm80INS1_25CollectiveMainloopFwdSm80ILi8ELi2ELb0EN4cute5tupleIJNS5_1CILi128EEENS7_ILi64EEENS7_ILi192EEEEEELi192ENS_10bfloat16_tEfNS_4arch4Sm80ELb1ELb0ELb1ELb1ELb1ELb0ELb1ELb0EEENS1_21CollectiveEpilogueFwdINS6_IJS8_SA_S9_EEENS6_IJNS7_ILi1EEESI_SI_EEESC_SE_Li256ELb1ELb1ELb0ELb0EEENS1_19SingleTileSchedulerILb1ELb0ELb1ELi128EEEEEEEEEvNT_6ParamsE)
        /*0020*/ 	.word	0x00000004


	//----- nvinfo : EIATTR_FRAME_SIZE
	.align		4
.L_16:
        /*0024*/ 	.byte	0x04, 0x11
        /*0026*/ 	.short	(.L_18 - .L_17)
	.align		4
.L_17:
        /*0028*/ 	.word	index@(_ZN7cutlass13device_kernelIN5flash19enable_sm80_to_sm89INS1_16FlashAttnFwdSm80INS1_25CollectiveMainloopFwdSm80ILi8ELi2ELb0EN4cute5tupleIJNS5_1CILi128EEENS7_ILi64EEENS7_ILi192EEEEEELi192ENS_10bfloat16_tEfNS_4arch4Sm80ELb1ELb0ELb1ELb1ELb1ELb0ELb1ELb0EEENS1_21CollectiveEpilogueFwdINS6_IJS8_SA_S9_EEENS6_IJNS7_ILi1EEESI_SI_EEESC_SE_Li256ELb1ELb1ELb0ELb0EEENS1_19SingleTileSchedulerILb1ELb0ELb1ELi128EEEEEEEEEvNT_6ParamsE)
        /*002c*/ 	.word	0x00000000


	//----- nvinfo : EIATTR_REGCOUNT
	.align		4
.L_18:
        /*0030*/ 	.byte	0x04, 0x2f
        /*0032*/ 	.short	(.L_20 - .L_19)
	.align		4
.L_19:
        /*0034*/ 	.word	index@(_ZN7cutlass13device_kernelIN5flash19enable_sm80_to_sm89INS1_16FlashAttnFwdSm80INS1_25CollectiveMainloopFwdSm80ILi8ELi2ELb0EN4cute5tupleIJNS5_1CILi128EEENS7_ILi64EEENS7_ILi192EEEEEELi192ENS_10bfloat16_tEfNS_4arch4Sm80ELb1ELb0ELb1ELb0ELb1ELb0ELb1ELb0EEENS1_21CollectiveEpilogueFwdINS6_IJS8_SA_S9_EEENS6_IJNS7_ILi1EEESI_SI_EEESC_SE_Li256ELb0ELb1ELb0ELb0EEENS1_30DynamicPersistentTileSchedulerILi256ELi256ELb0ELb1ELb0EEEEEEEEEvNT_6ParamsE)
        /*0038*/ 	.word	0x00000004


	//----- nvinfo : EIATTR_FRAME_SIZE
	.align		4
.L_20:
        /*003c*/ 	.byte	0x04, 0x11
        /*003e*/ 	.short	(.L_22 - .L_21)
	.align		4
.L_21:
        /*0040*/ 	.word	index@(_ZN7cutlass13device_kernelIN5flash19enable_sm80_to_sm89INS1_16FlashAttnFwdSm80INS1_25CollectiveMainloopFwdSm80ILi8ELi2ELb0EN4cute5tupleIJNS5_1CILi128EEENS7_ILi64EEENS7_ILi192EEEEEELi192ENS_10bfloat16_tEfNS_4arch4Sm80ELb1ELb0ELb1ELb0ELb1ELb0ELb1ELb0EEENS1_21CollectiveEpilogueFwdINS6_IJS8_SA_S9_EEENS6_IJNS7_ILi1EEESI_SI_EEESC_SE_Li256ELb0ELb1ELb0ELb0EEENS1_30DynamicPersistentTileSchedulerILi256ELi256ELb0ELb1ELb0EEEEEEEEEvNT_6ParamsE)
        /*0044*/ 	.word	0x00000000


	//----- nvinfo : EIATTR_REGCOUNT
	.align		4
.L_22:
        /*0048*/ 	.byte	0x04, 0x2f
        /*004a*/ 	.short	(.L_24 - .L_23)
	.align		4
.L_23:
        /*004c*/ 	.word	index@(_ZN7cutlass13device_kernelIN5flash19enable_sm80_to_sm89INS1_16FlashAttnFwdSm80INS1_25CollectiveMainloopFwdSm80ILi8ELi2ELb0EN4cute5tupleIJNS5_1CILi128EEENS7_ILi64EEENS7_ILi192EEEEEELi192ENS_10bfloat16_tEfNS_4arch4Sm80ELb0ELb1ELb1ELb1ELb1ELb1ELb1ELb0EEENS1_21CollectiveEpilogueFwdINS6_IJS8_SA_S9_EEENS6_IJNS7_ILi1EEESI_SI_EEESC_SE_Li256ELb1ELb1ELb0ELb0EEENS1_19SingleTileSchedulerILb1ELb0ELb1ELi128EEEEEEEEEvNT_6ParamsE)
        /*0050*/ 	.word	0x00000004


	//----- nvinfo : EIATTR_FRAME_SIZE
	.align		4
.L_24:
        /*0054*/ 	.byte	0x04, 0x11
        /*0056*/ 	.short	(.L_26 - .L_25)
	.align		4
.L_25:
        /*0058*/ 	.word	index@(_ZN7cutlass13device_kernelIN5flash19enable_sm80_to_sm89INS1_16FlashAttnFwdSm80INS1_25CollectiveMainloopFwdSm80ILi8ELi2ELb0EN4cute5tupleIJNS5_1CILi128EEENS7_ILi64EEENS7_ILi192EEEEEELi192ENS_10bfloat16_tEfNS_4arch4Sm80ELb0ELb1ELb1ELb1ELb1ELb1ELb1ELb0EEENS1_21CollectiveEpilogueFwdINS6_IJS8_SA_S9_EEENS6_IJNS7_ILi1EEESI_SI_EEESC_SE_Li256ELb1ELb1ELb0ELb0EEENS1_19SingleTileSchedulerILb1ELb0ELb1ELi128EEEEEEEEEvNT_6ParamsE)
        /*005c*/ 	.word	0x00000000


	//----- nvinfo : EIATTR_REGCOUNT
	.align		4
.L_26:
        /*0060*/ 	.byte	0x04, 0x2f
        /*0062*/ 	.short	(.L_28 - .L_27)
	.align		4
.L_27:
        /*0064*/ 	.word	index@(_ZN7cutlass13device_kernelIN5flash19enable_sm80_to_sm89INS1_16FlashAttnFwdSm80INS1_25CollectiveMainloopFwdSm80ILi8ELi2ELb0EN4cute5tupleIJNS5_1CILi128EEENS7_ILi64EEENS7_ILi192EEEEEELi192ENS_10bfloat16_tEfNS_4arch4Sm80ELb0ELb1ELb1ELb1ELb1ELb0ELb1ELb0EEENS1_21CollectiveEpilogueFwdINS6_IJS8_SA_S9_EEENS6_IJNS7_ILi1EEESI_SI_EEESC_SE_Li256ELb1ELb1ELb0ELb0EEENS1_19SingleTileSchedulerILb1ELb0ELb1ELi128EEEEEEEEEvNT_6ParamsE)
        /*0068*/ 	.word	0x00000004


	//----- nvinfo : EIATTR_FRAME_SIZE
	.align		4
.L_28:
        /*006c*/ 	.byte	0x04, 0x11
        /*006e*/ 	.short	(.L_30 - .L_29)
	.align		4
.L_29:
        /*0070*/ 	.word	index@(_ZN7cutlass13device_kernelIN5flash19enable_sm80_to_sm89INS1_16FlashAttnFwdSm80INS1_25CollectiveMainloopFwdSm80ILi8ELi2ELb0EN4cute5tupleIJNS5_1CILi128EEENS7_ILi64EEENS7_ILi192EEEEEELi192ENS_10bfloat16_tEfNS_4arch4Sm80ELb0ELb1ELb1ELb1ELb1ELb0ELb1ELb0EEENS1_21CollectiveEpilogueFwdINS6_IJS8_SA_S9_EEENS6_IJNS7_ILi1EEESI_SI_EEESC_SE_Li256ELb1ELb1ELb0ELb0EEENS1_19SingleTileSchedulerILb1ELb0ELb1ELi128EEEEEEEEEvNT_6ParamsE)
        /*0074*/ 	.word	0x00000000


	//----- nvinfo : EIATTR_REGCOUNT
	.align		4
.L_30:
        /*0078*/ 	.byte	0x04, 0x2f
        /*007a*/ 	.short	(.L_32 - .L_31)
	.align		4
.L_31:
        /*007c*/ 	.word	index@(_ZN7cutlass13device_kernelIN5flash19enable_sm80_to_sm89INS1_16FlashAttnFwdSm80INS1_25CollectiveMainloopFwdSm80ILi8ELi2ELb0EN4cute5tupleIJNS5_1CILi128EEENS7_ILi64EEENS7_ILi192EEEEEELi192ENS_10bfloat16_tEfNS_4arch4Sm80ELb0ELb1ELb1ELb0ELb1ELb0ELb1ELb0EEENS1_21CollectiveEpilogueFwdINS6_IJS8_SA_S9_EEENS6_IJNS7_ILi1EEESI_SI_EEESC_SE_Li256ELb0ELb1ELb0ELb0EEENS1_19SingleTileSchedulerILb0ELb0ELb1ELi128EEEEEEEEEvNT_6ParamsE)
        /*0080*/ 	.word	0x00000004


	//----- nvinfo : EIATTR_FRAME_SIZE
	.align		4
.L_32:
        /*0084*/ 	.byte	0x04, 0x11
        /*0086*/ 	.short	(.L_34 - .L_33)
	.align		4
.L_33:
        /*0088*/ 	.word	index@(_ZN7cutlass13device_kernelIN5flash19enable_sm80_to_sm89INS1_16FlashAttnFwdSm80INS1_25CollectiveMainloopFwdSm80ILi8ELi2ELb0EN4cute5tupleIJNS5_1CILi128EEENS7_ILi64EEENS7_ILi192EEEEEELi192ENS_10bfloat16_tEfNS_4arch4Sm80ELb0ELb1ELb1ELb0ELb1ELb0ELb1ELb0EEENS1_21CollectiveEpilogueFwdINS6_IJS8_SA_S9_EEENS6_IJNS7_ILi1EEESI_SI_EEESC_SE_Li256ELb0ELb1ELb0ELb0EEENS1_19SingleTileSchedulerILb0ELb0ELb1ELi128EEEEEEEEEvNT_6ParamsE)
        /*008c*/ 	.word	0x00000000


	//----- nvinfo : EIATTR_REGCOUNT
	.align		4
.L_34:
        /*0090*/ 	.byte	0x04, 0x2f
        /*0092*/ 	.short	(.L_36 - .L_35)
	.align		4
.L_35:
        /*0094*/ 	.word	index@(_ZN7cutlass13device_kernelIN5flash19enable_sm80_to_sm89INS1_16FlashAttnFwdSm80INS1_25CollectiveMainloopFwdSm80ILi8ELi2ELb0EN4cute5tupleIJNS5_1CILi128EEENS7_ILi64EEENS7_ILi192EEEEEELi192ENS_10bfloat16_tEfNS_4arch4Sm80ELb0ELb0ELb1ELb1ELb1ELb1ELb1ELb0EEENS1_21CollectiveEpilogueFwdINS6_IJS8_SA_S9_EEENS6_IJNS7_ILi1EEESI_SI_EEESC_SE_Li256ELb1ELb1ELb0ELb0EEENS1_19SingleTileSchedulerILb1ELb0ELb1ELi128EEEEEEEEEvNT_6ParamsE)
        /*0098*/ 	.word	0x00000004


	//----- nvinfo : EIATTR_FRAME_SIZE
	.align		4
.L_36:
        /*009c*/ 	.byte	0x04, 0x11
        /*009e*/ 	.short	(.L_38 - .L_37)
	.align		4
.L_37:
        /*00a0*/ 	.word	index@(_ZN7cutlass13device_kernelIN5flash19enable_sm80_to_sm89INS1_16FlashAttnFwdSm80INS1_25CollectiveMainloopFwdSm80ILi8ELi2ELb0EN4cute5tupleIJNS5_1CILi128EEENS7_ILi64EEENS7_ILi192EEEEEELi192ENS_10bfloat16_tEfNS_4arch4Sm80ELb0ELb0ELb1ELb1ELb1ELb1ELb1ELb0EEENS1_21CollectiveEpilogueFwdINS6_IJS8_SA_S9_EEENS6_IJNS7_ILi1EEESI_SI_EEESC_SE_Li256ELb1ELb1ELb0ELb0EEENS1_19SingleTileSchedulerILb1ELb0ELb1ELi128EEEEEEEEEvNT_6ParamsE)
        /*00a4*/ 	.word	0x00000000


	//----- nvinfo : EIATTR_REGCOUNT
	.align		4
.L_38:
        /*00a8*/ 	.byte	0x04, 0x2f
        /*00aa*/ 	.short	(.L_40 - .L_39)
	.align		4
.L_39:
        /*00ac*/ 	.word	index@(_ZN7cutlass13device_kernelIN5flash19enable_sm80_to_sm89INS1_16FlashAttnFwdSm80INS1_25CollectiveMainloopFwdSm80ILi8ELi2ELb0EN4cute5tupleIJNS5_1CILi128EEENS7_ILi64EEENS7_ILi192EEEEEELi192ENS_10bfloat16_tEfNS_4arch4Sm80ELb0ELb0ELb1ELb1ELb1ELb0ELb1ELb0EEENS1_21CollectiveEpilogueFwdINS6_IJS8_SA_S9_EEENS6_IJNS7_ILi1EEESI_SI_EEESC_SE_Li256ELb1ELb1ELb0ELb0EEENS1_19SingleTileSchedulerILb1ELb0ELb1ELi128EEEEEEEEEvNT_6ParamsE)
        /*00b0*/ 	.word	0x00000004


	//----- nvinfo : EIATTR_FRAME_SIZE
	.align		4
.L_40:
        /*00b4*/ 	.byte	0x04, 0x11
        /*00b6*/ 	.short	(.L_42 - .L_41)
	.align		4
.L_41:
        /*00b8*/ 	.word	index@(_ZN7cutlass13device_kernelIN5flash19enable_sm80_to_sm89INS1_16FlashAttnFwdSm80INS1_25CollectiveMainloopFwdSm80ILi8ELi2ELb0EN4cute5tupleIJNS5_1CILi128EEENS7_ILi64EEENS7_ILi192EEEEEELi192ENS_10bfloat16_tEfNS_4arch4Sm80ELb0ELb0ELb1ELb1ELb1ELb0ELb1ELb0EEENS1_21CollectiveEpilogueFwdINS6_IJS8_SA_S9_EEENS6_IJNS7_ILi1EEESI_SI_EEESC_SE_Li256ELb1ELb1ELb0ELb0EEENS1_19SingleTileSchedulerILb1ELb0ELb1ELi128EEEEEEEEEvNT_6ParamsE)
        /*00bc*/ 	.word	0x00000000


	//----- nvinfo : EIATTR_REGCOUNT
	.align		4
.L_42:
        /*00c0*/ 	.byte	0x04, 0x2f
        /*00c2*/ 	.short	(.L_44 - .L_43)
	.align		4
.L_43:
        /*00c4*/ 	.word	index@(_ZN7cutlass13device_kernelIN5flash19enable_sm80_to_sm89INS1_16FlashAttnFwdSm80INS1_25CollectiveMainloopFwdSm80ILi8ELi2ELb0EN4cute5tupleIJNS5_1CILi128EEENS7_ILi64EEENS7_ILi192EEEEEELi192ENS_10bfloat16_tEfNS_4arch4Sm80ELb0ELb0ELb1ELb0ELb1ELb0ELb1ELb0EEENS1_21CollectiveEpilogueFwdINS6_IJS8_SA_S9_EEENS6_IJNS7_ILi1EEESI_SI_EEESC_SE_Li256ELb0ELb1ELb0ELb0EEENS1_19SingleTileSchedulerILb0ELb0ELb1ELi128EEEEEEEEEvNT_6ParamsE)
        /*00c8*/ 	.word	0x00000004


	//----- nvinfo : EIATTR_FRAME_SIZE
	.align		4
.L_44:
        /*00cc*/ 	.byte	0x04, 0x11
        /*00ce*/ 	.short	(.L_46 - .L_45)
	.align		4
.L_45:
        /*00d0*/ 	.word	index@(_ZN7cutlass13device_kernelIN5flash19enable_sm80_to_sm89INS1_16FlashAttnFwdSm80INS1_25CollectiveMainloopFwdSm80ILi8ELi2ELb0EN4cute5tupleIJNS5_1CILi128EEENS7_ILi64EEENS7_ILi192EEEEEELi192ENS_10bfloat16_tEfNS_4arch4Sm80ELb0ELb0ELb1ELb0ELb1ELb0ELb1ELb0EEENS1_21CollectiveEpilogueFwdINS6_IJS8_SA_S9_EEENS6_IJNS7_ILi1EEESI_SI_EEESC_SE_Li256ELb0ELb1ELb0ELb0EEENS1_19SingleTileSchedulerILb0ELb0ELb1ELi128EEEEEEEEEvNT_6ParamsE)
        /*00d4*/ 	.word	0x00000000


	//----- nvinfo : EIATTR_REGCOUNT
	.align		4
.L_46:
        /*00d8*/ 	.byte	0x04, 0x2f
        /*00da*/ 	.short	(.L_48 - .L_47)
	.align		4
.L_47:
        /*00dc*/ 	.word	index@(_ZN7cutlass13device_kernelIN5flash19enable_sm80_to_sm89INS1_16FlashAttnFwdSm80INS1_25CollectiveMainloopFwdSm80ILi8ELi1ELb0EN4cute5tupleIJNS5_1CILi128EEENS7_ILi64EEENS7_ILi192EEEEEELi192ENS_10bfloat16_tEfNS_4arch4Sm80ELb1ELb0ELb1ELb1ELb1ELb1ELb1ELb0EEENS1_21CollectiveEpilogueFwdINS6_IJS8_SA_S9_EEENS6_IJNS7_ILi1EEESI_SI_EEESC_SE_Li256ELb1ELb1ELb0ELb0EEENS1_19SingleTileSchedulerILb1ELb0ELb1ELi128EEEEEEEEEvNT_6ParamsE)
        /*00e0*/ 	.word	0x00000004


	//----- nvinfo : EIATTR_FRAME_SIZE
	.align		4
.L_48:
        /*00e4*/ 	.byte	0x04, 0x11
        /*00e6*/ 	.short	(.L_50 - .L_49)
	.align		4
.L_49:
        /*00e8*/ 	.word	index@(_ZN7cutlass13device_kernelIN5flash19enable_sm80_to_sm89INS1_16FlashAttnFwdSm80INS1_25CollectiveMainloopFwdSm80ILi8ELi1ELb0EN4cute5tupleIJNS5_1CILi128EEENS7_ILi64EEENS7_ILi192EEEEEELi192ENS_10bfloat16_tEfNS_4arch4Sm80ELb1ELb0ELb1ELb1ELb1ELb1ELb1ELb0EEENS1_21CollectiveEpilogueFwdINS6_IJS8_SA_S9_EEENS6_IJNS7_ILi1EEESI_SI_EEESC_SE_Li256ELb1ELb1ELb0ELb0EEENS1_19SingleTileSchedulerILb1ELb0ELb1ELi128EEEEEEEEEvNT_6ParamsE)
        /*00ec*/ 	.word	0x00000000


	//----- nvinfo : EIATTR_REGCOUNT
	.align		4
.L_50:
        /*00f0*/ 	.byte	0x04, 0x2f
        /*00f2*/ 	.short	(.L_52 - .L_51)
	.align		4
.L_51:
        /*00f4*/ 	.word	index@(_ZN7cutlass13device_kernelIN5flash19enable_sm80_to_sm89INS1_16FlashAttnFwdSm80INS1_25CollectiveMainloopFwdSm80ILi8ELi1ELb0EN4cute5tupleIJNS5_1CILi128EEENS7_ILi64EEENS7_ILi192EEEEEELi192ENS_10bfloat16_tEfNS_4arch4Sm80ELb1ELb0ELb1ELb1ELb1ELb0ELb1ELb0EEENS1_21CollectiveEpilogueFwdINS6_IJS8_SA_S9_EEENS6_IJNS7_ILi1EEESI_SI_EEESC_SE_Li256ELb1ELb1ELb0ELb0EEENS1_19SingleTileSchedulerILb1ELb0ELb1ELi128EEEEEEEEEvNT_6ParamsE)
        /*00f8*/ 	.word	0x00000004


	//----- nvinfo : EIATTR_FRAME_SIZE
	.align		4
.L_52:
        /*00fc*/ 	.byte	0x04, 0x11
        /*00fe*/ 	.short	(.L_54 - .L_53)
	.align		4
.L_53:
        /*0100*/ 	.word	index@(_ZN7cutlass13device_kernelIN5flash19enable_sm80_to_sm89INS1_16FlashAttnFwdSm80INS1_25CollectiveMainloopFwdSm80ILi8ELi1ELb0EN4cute5tupleIJNS5_1CILi128EEENS7_ILi64EEENS7_ILi192EEEEEELi192ENS_10bfloat16_tEfNS_4arch4Sm80ELb1ELb0ELb1ELb1ELb1ELb0ELb1ELb0EEENS1_21CollectiveEpilogueFwdINS6_IJS8_SA_S9_EEENS6_IJNS7_ILi1EEESI_SI_EEESC_SE_Li256ELb1ELb1ELb0ELb0EEENS1_19SingleTileSchedulerILb1ELb0ELb1ELi128EEEEEEEEEvNT_6ParamsE)
        /*0104*/ 	.word	0x00000000


	//----- nvinfo : EIATTR_REGCOUNT
	.align		4
.L_54:
        /*0108*/ 	.byte	0x04, 0x2f
        /*010a*/ 	.short	(.L_56 - .L_55)
	.align		4
.L_55:
        /*010c*/ 	.word	index@(_ZN7cutlass13device_kernelIN5flash19enable_sm80_to_sm89INS1_16FlashAttnFwdSm80INS1_25CollectiveMainloopFwdSm80ILi8ELi1ELb0EN4cute5tupleIJNS5_1CILi128EEENS7_ILi64EEENS7_ILi192EEEEEELi192ENS_10bfloat16_tEfNS_4arch4Sm80ELb1ELb0ELb1ELb0ELb1ELb0ELb1ELb0EEENS1_21CollectiveEpilogueFwdINS6_IJS8_SA_S9_EEENS6_IJNS7_ILi1EEESI_SI_EEESC_SE_Li256ELb0ELb1ELb0ELb0EEENS1_30DynamicPersistentTileSchedulerILi256ELi256ELb0ELb1ELb0EEEEEEEEEvNT_6ParamsE)
        /*0110*/ 	.word	0x00000004


	//----- nvinfo : EIATTR_FRAME_SIZE
	.align		4
.L_56:
        /*0114*/ 	.byte	0x04, 0x11
        /*0116*/ 	.short	(.L_58 - .L_57)
	.align		4
.L_57:
        /*0118*/ 	.word	index@(_ZN7cutlass13device_kernelIN5flash19enable_sm80_to_sm89INS1_16FlashAttnFwdSm80INS1_25CollectiveMainloopFwdSm80ILi8ELi1ELb0EN4cute5tupleIJNS5_1CILi128EEENS7_ILi64EEENS7_ILi192EEEEEELi192ENS_10bfloat16_tEfNS_4arch4Sm80ELb1ELb0ELb1ELb0ELb1ELb0ELb1ELb0EEENS1_21CollectiveEpilogueFwdINS6_IJS8_SA_S9_EEENS6_IJNS7_ILi1EEESI_SI_EEESC_SE_Li256ELb0ELb1ELb0ELb0EEENS1_30DynamicPersistentTileSchedulerILi256ELi256ELb0ELb1ELb0EEEEEEEEEvNT_6ParamsE)
        /*011c*/ 	.word	0x00000000


	//----- nvinfo : EIATTR_REGCOUNT
	.align		4
.L_58:
        /*0120*/ 	.byte	0x04, 0x2f
        /*0122*/ 	.short	(.L_60 - .L_59)
	.align		4
.L_59:
        /*0124*/ 	.word	index@(_ZN7cutlass13device_kernelIN5flash19enable_sm80_to_sm89INS1_16FlashAttnFwdSm80INS1_25CollectiveMainloopFwdSm80ILi8ELi1ELb0EN4cute5tupleIJNS5_1CILi128EEENS7_ILi64EEENS7_ILi192EEEEEELi192ENS_10bfloat16_tEfNS_4arch4Sm80ELb0ELb1ELb1ELb1ELb1ELb1ELb1ELb0EEENS1_21CollectiveEpilogueFwdINS6_IJS8_SA_S9_EEENS6_IJNS7_ILi1EEESI_SI_EEESC_SE_Li256ELb1ELb1ELb0ELb0EEENS1_19SingleTileSchedulerILb1ELb0ELb1ELi128EEEEEEEEEvNT_6ParamsE)
        /*0128*/ 	.word	0x00000004


	//----- nvinfo : EIATTR_FRAME_SIZE
	.align		4
.L_60:
        /*012c*/ 	.byte	0x04, 0x11
        /*012e*/ 	.short	(.L_62 - .L_61)
	.align		4
.L_61:
        /*0130*/ 	.word	index@(_ZN7cutlass13device_kernelIN5flash19enable_sm80_to_sm89INS1_16FlashAttnFwdSm80INS1_25CollectiveMainloopFwdSm80ILi8ELi1ELb0EN4cute5tupleIJNS5_1CILi128EEENS7_ILi64EEENS7_ILi192EEEEEELi192ENS_10bfloat16_tEfNS_4arch4Sm80ELb0ELb1ELb1ELb1ELb1ELb1ELb1ELb0EEENS1_21CollectiveEpilogueFwdINS6_IJS8_SA_S9_EEENS6_IJNS7_ILi1EEESI_SI_EEESC_SE_Li256ELb1ELb1ELb0ELb0EEENS1_19SingleTileSchedulerILb1ELb0ELb1ELi128EEEEEEEEEvNT_6ParamsE)
        /*0134*/ 	.word	0x00000000


	//----- nvinfo : EIATTR_REGCOUNT
	.align		4
.L_62:
        /*0138*/ 	.byte	0x04, 0x2f
        /*013a*/ 	.short	(.L_64 - .L_63)
	.align		4
.L_63:
        /*013c*/ 	.word	index@(_ZN7cutlass13device_kernelIN5flash19enable_sm80_to_sm89INS1_16FlashAttnFwdSm80INS1_25CollectiveMainloopFwdSm80ILi8ELi1ELb0EN4cute5tupleIJNS5_1CILi128EEENS7_ILi64EEENS7_ILi192EEEEEELi192ENS_10bfloat16_tEfNS_4arch4Sm80ELb0ELb1ELb1ELb1ELb1ELb0ELb1ELb0EEENS1_21CollectiveEpilogueFwdINS6_IJS8_SA_S9_EEENS6_IJNS7_ILi1EEESI_SI_EEESC_SE_Li256ELb1ELb1ELb0ELb0EEENS1_19SingleTileSchedulerILb1ELb0ELb1ELi128EEEEEEEEEvNT_6ParamsE)
        /*0140*/ 	.word	0x00000004


	//----- nvinfo : EIATTR_FRAME_SIZE
	.align		4
.L_64:
        /*0144*/ 	.byte	0x04, 0x11
        /*0146*/ 	.short	(.L_66 - .L_65)
	.align		4
.L_65:
        /*0148*/ 	.word	index@(_ZN7cutlass13device_kernelIN5flash19enable_sm80_to_sm89INS1_16FlashAttnFwdSm80INS1_25CollectiveMainloopFwdSm80ILi8ELi1ELb0EN4cute5tupleIJNS5_1CILi128EEENS7_ILi64EEENS7_ILi192EEEEEELi192ENS_10bfloat16_tEfNS_4arch4Sm80ELb0ELb1ELb1ELb1ELb1ELb0ELb1ELb0EEENS1_21CollectiveEpilogueFwdINS6_IJS8_SA_S9_EEENS6_IJNS7_ILi1EEESI_SI_EEESC_SE_Li256ELb1ELb1ELb0ELb0EEENS1_19SingleTileSchedulerILb1ELb0ELb1ELi128EEEEEEEEEvNT_6ParamsE)
        /*014c*/ 	.word	0x00000000


	//----- nvinfo : EIATTR_REGCOUNT
	.align		4
.L_66:
        /*0150*/ 	.byte	0x04, 0x2f
        /*0152*/ 	.short	(.L_68 - .L_67)
	.align		4
.L_67:
        /*0154*/ 	.word	index@(_ZN7cutlass13device_kernelIN5flash19enable_sm80_to_sm89INS1_16FlashAttnFwdSm80INS1_25CollectiveMainloopFwdSm80ILi8ELi1ELb0EN4cute5tupleIJNS5_1CILi128EEENS7_ILi64EEENS7_ILi192EEEEEELi192ENS_10bfloat16_tEfNS_4arch4Sm80ELb0ELb1ELb1ELb0ELb1ELb0ELb1ELb0EEENS1_21CollectiveEpilogueFwdINS6_IJS8_SA_S9_EEENS6_IJNS7_ILi1EEESI_SI_EEESC_SE_Li256ELb0ELb1ELb0ELb0EEENS1_19SingleTileSchedulerILb0ELb0ELb1ELi128EEEEEEEEEvNT_6ParamsE)
        /*0158*/ 	.word	0x00000004


	//----- nvinfo : EIATTR_FRAME_SIZE
	.align		4
.L_68:
        /*015c*/ 	.byte	0x04, 0x11
        /*015e*/ 	.short	(.L_70 - .L_69)
	.align		4
.L_69:
        /*0160*/ 	.word	index@(_ZN7cutlass13device_kernelIN5flash19enable_sm80_to_sm89INS1_16FlashAttnFwdSm80INS1_25CollectiveMainloopFwdSm80ILi8ELi1ELb0EN4cute5tupleIJNS5_1CILi128EEENS7_ILi64EEENS7_ILi192EEEEEELi192ENS_10bfloat16_tEfNS_4arch4Sm80ELb0ELb1ELb1ELb0ELb1ELb0ELb1ELb0EEENS1_21CollectiveEpilogueFwdINS6_IJS8_SA_S9_EEENS6_IJNS7_ILi1EEESI_SI_EEESC_SE_Li256ELb0ELb1ELb0ELb0EEENS1_19SingleTileSchedulerILb0ELb0ELb1ELi128EEEEEEEEEvNT_6ParamsE)
        /*0164*/ 	.word	0x00000000


	//----- nvinfo : EIATTR_REGCOUNT
	.align		4
.L_70:
        /*0168*/ 	.byte	0x04, 0x2f
        /*016a*/ 	.short	(.L_72 - .L_71)
	.align		4
.L_71:
        /*016c*/ 	.word	index@(_ZN7cutlass13device_kernelIN5flash19enable_sm80_to_sm89INS1_16FlashAttnFwdSm80INS1_25CollectiveMainloopFwdSm80ILi8ELi1ELb0EN4cute5tupleIJNS5_1CILi128EEENS7_ILi64EEENS7_ILi192EEEEEELi192ENS_10bfloat16_tEfNS_4arch4Sm80ELb0ELb0ELb1ELb1ELb1ELb1ELb1ELb0EEENS1_21CollectiveEpilogueFwdINS6_IJS8_SA_S9_EEENS6_IJNS7_ILi1EEESI_SI_EEESC_SE_Li256ELb1ELb1ELb0ELb0EEENS1_19SingleTileSchedulerILb1ELb0ELb1ELi128EEEEEEEEEvNT_6ParamsE)
        /*0170*/ 	.word	0x00000004


	//----- nvinfo : EIATTR_FRAME_SIZE
	.align		4
.L_72:
        /*0174*/ 	.byte	0x04, 0x11
        /*0176*/ 	.short	(.L_74 - .L_73)
	.align		4
.L_73:
        /*0178*/ 	.word	index@(_ZN7cutlass13device_kernelIN5flash19enable_sm80_to_sm89INS1_16FlashAttnFwdSm80INS1_25CollectiveMainloopFwdSm80ILi8ELi1ELb0EN4cute5tupleIJNS5_1CILi128EEENS7_ILi64EEENS7_ILi192EEEEEELi192ENS_10bfloat16_tEfNS_4arch4Sm80ELb0ELb0ELb1ELb1ELb1ELb1ELb1ELb0EEENS1_21CollectiveEpilogueFwdINS6_IJS8_SA_S9_EEENS6_IJNS7_ILi1EEESI_SI_EEESC_SE_Li256ELb1ELb1ELb0ELb0EEENS1_19SingleTileSchedulerILb1ELb0ELb1ELi128EEEEEEEEEvNT_6ParamsE)
        /*017c*/ 	.word	0x00000000


	//----- nvinfo : EIATTR_REGCOUNT
	.align		4
.L_74:
        /*0180*/ 	.byte	0x04, 0x2f
        /*0182*/ 	.short	(.L_76 - .L_75)
	.align		4
.L_75:
        /*0184*/ 	.word	index@(_ZN7cutlass13device_kernelIN5flash19enable_sm80_to_sm89INS1_16FlashAttnFwdSm80INS1_25CollectiveMainloopFwdSm80ILi8ELi1ELb0EN4cute5tupleIJNS5_1CILi128EEENS7_ILi64EEENS7_ILi192EEEEEELi192ENS_10bfloat16_tEfNS_4arch4Sm80ELb0ELb0ELb1ELb1ELb1ELb0ELb1ELb0EEENS1_21CollectiveEpilogueFwdINS6_IJS8_SA_S9_EEENS6_IJNS7_ILi1EEESI_SI_EEESC_SE_Li256ELb1ELb1ELb0ELb0EEENS1_19SingleTileSchedulerILb1ELb0ELb1ELi128EEEEEEEEEvNT_6ParamsE)
        /*0188*/ 	.word	0x00000004


	//----- nvinfo : EIATTR_FRAME_SIZE
	.align		4
.L_76:
        /*018c*/ 	.byte	0x04, 0x11
        /*018e*/ 	.short	(.L_78 - .L_77)
	.align		4
.L_77:
        /*0190*/ 	.word	index@(_ZN7cutlass13device_kernelIN5flash19enable_sm80_to_sm89INS1_16FlashAttnFwdSm80INS1_25CollectiveMainloopFwdSm80ILi8ELi1ELb0EN4cute5tupleIJNS5_1CILi128EEENS7_ILi64EEENS7_ILi192EEEEEELi192ENS_10bfloat16_tEfNS_4arch4Sm80ELb0ELb0ELb1ELb1ELb1ELb0ELb1ELb0EEENS1_21CollectiveEpilogueFwdINS6_IJS8_SA_S9_EEENS6_IJNS7_ILi1EEESI_SI_EEESC_SE_Li256ELb1ELb1ELb0ELb0EEENS1_19SingleTileSchedulerILb1ELb0ELb1ELi128EEEEEEEEEvNT_6ParamsE)
        /*0194*/ 	.word	0x00000000


	//----- nvinfo : EIATTR_REGCOUNT
	.align		4
.L_78:
        /*0198*/ 	.byte	0x04, 0x2f
        /*019a*/ 	.short	(.L_80 - .L_79)
	.align		4
.L_79:
        /*019c*/ 	.word	index@(_ZN7cutlass13device_kernelIN5flash19enable_sm80_to_sm89INS1_16FlashAttnFwdSm80INS1_25CollectiveMainloopFwdSm80ILi8ELi1ELb0EN4cute5tupleIJNS5_1CILi128EEENS7_ILi64EEENS7_ILi192EEEEEELi192ENS_10bfloat16_tEfNS_4arch4Sm80ELb0ELb0ELb1ELb0ELb1ELb0ELb1ELb0EEENS1_21CollectiveEpilogueFwdINS6_IJS8_SA_S9_EEENS6_IJNS7_ILi1EEESI_SI_EEESC_SE_Li256ELb0ELb1ELb0ELb0EEENS1_19SingleTileSchedulerILb0ELb0ELb1ELi128EEEEEEEEEvNT_6ParamsE)
        /*01a0*/ 	.word	0x00000004


	//----- nvinfo : EIATTR_FRAME_SIZE
	.align		4
.L_80:
        /*01a4*/ 	.byte	0x04, 0x11
        /*01a6*/ 	.short	(.L_82 - .L_81)
	.align		4
.L_81:
        /*01a8*/ 	.word	index@(_ZN7cutlass13device_kernelIN5flash19enable_sm80_to_sm89INS1_16FlashAttnFwdSm80INS1_25CollectiveMainloopFwdSm80ILi8ELi1ELb0EN4cute5tupleIJNS5_1CILi128EEENS7_ILi64EEENS7_ILi192EEEEEELi192ENS_10bfloat16_tEfNS_4arch4Sm80ELb0ELb0ELb1ELb0ELb1ELb0ELb1ELb0EEENS1_21CollectiveEpilogueFwdINS6_IJS8_SA_S9_EEENS6_IJNS7_ILi1EEESI_SI_EEESC_SE_Li256ELb0ELb1ELb0ELb0EEENS1_19SingleTileSchedulerILb0ELb0ELb1ELi128EEEEEEEEEvNT_6ParamsE)
        /*01ac*/ 	.word	0x00000000


	//----- nvinfo : EIATTR_MIN_STACK_SIZE
	.align		4
.L_82:
        /*01b0*/ 	.byte	0x04, 0x12
        /*01b2*/ 	.short	(.L_84 - .L_83)
	.align		4
.L_83:
        /*01b4*/ 	.word	index@(_ZN7cutlass13device_kernelIN5flash19enable_sm80_to_sm89INS1_16FlashAttnFwdSm80INS1_25CollectiveMainloopFwdSm80ILi8ELi1ELb0EN4cute5tupleIJNS5_1CILi128EEENS7_ILi64EEENS7_ILi192EEEEEELi192ENS_10bfloat16_tEfNS_4arch4Sm80ELb0ELb0ELb1ELb0ELb1ELb0ELb1ELb0EEENS1_21CollectiveEpilogueFwdINS6_IJS8_SA_S9_EEENS6_IJNS7_ILi1EEESI_SI_EEESC_SE_Li256ELb0ELb1ELb0ELb0EEENS1_19SingleTileSchedulerILb0ELb0ELb1ELi128EEEEEEEEEvNT_6ParamsE)
        /*01b8*/ 	.word	0x00000000


	//----- nvinfo : EIATTR_MIN_STACK_SIZE
	.align		4
.L_84:
        /*01bc*/ 	.byte	0x04, 0x12
        /*01be*/ 	.short	(.L_86 - .L_85)
	.align		4
.L_85:
        /*01c0*/ 	.word	index@(_ZN7cutlass13device_kernelIN5flash19enable_sm80_to_sm89INS1_16FlashAttnFwdSm80INS1_25CollectiveMainloopFwdSm80ILi8ELi1ELb0EN4cute5tupleIJNS5_1CILi128EEENS7_ILi64EEENS7_ILi192EEEEEELi192ENS_10bfloat16_tEfNS_4arch4Sm80ELb0ELb0ELb1ELb1ELb1ELb0ELb1ELb0EEENS1_21CollectiveEpilogueFwdINS6_IJS8_SA_S9_EEENS6_IJNS7_ILi1EEESI_SI_EEESC_SE_Li256ELb1ELb1ELb0ELb0EEENS1_19SingleTileSchedulerILb1ELb0ELb1ELi128EEEEEEEEEvNT_6ParamsE)
        /*01c4*/ 	.word	0x00000000


	//----- nvinfo : EIATTR_MIN_STACK_SIZE
	.align		4
.L_86:
        /*01c8*/ 	.byte	0x04, 0x12
        /*01ca*/ 	.short	(.L_88 - .L_87)
	.align		4
.L_87:
        /*01cc*/ 	.word	index@(_ZN7cutlass13device_kernelIN5flash19enable_sm80_to_sm89INS1_16FlashAttnFwdSm80INS1_25CollectiveMainloopFwdSm80ILi8ELi1ELb0EN4cute5tupleIJNS5_1CILi128EEENS7_ILi64EEENS7_ILi192EEEEEELi192ENS_10bfloat16_tEfNS_4arch4Sm80ELb0ELb0ELb1ELb1ELb1ELb1ELb1ELb0EEENS1_21CollectiveEpilogueFwdINS6_IJS8_SA_S9_EEENS6_IJNS7_ILi1EEESI_SI_EEESC_SE_Li256ELb1ELb1ELb0ELb0EEENS1_19SingleTileSchedulerILb1ELb0ELb1ELi128EEEEEEEEEvNT_6ParamsE)
        /*01d0*/ 	.word	0x00000000


	//----- nvinfo : EIATTR_MIN_STACK_SIZE
	.align		4
.L_88:
        /*01d4*/ 	.byte	0x04, 0x12
        /*01d6*/ 	.short	(.L_90 - .L_89)
	.align		4
.L_89:
        /*01d8*/ 	.word	index@(_ZN7cutlass13device_kernelIN5flash19enable_sm80_to_sm89INS1_16FlashAttnFwdSm80INS1_25CollectiveMainloopFwdSm80ILi8ELi1ELb0EN4cute5tupleIJNS5_1CILi128EEENS7_ILi64EEENS7_ILi192EEEEEELi192ENS_10bfloat16_tEfNS_4arch4Sm80ELb0ELb1ELb1ELb0ELb1ELb0ELb1ELb0EEENS1_21CollectiveEpilogueFwdINS6_IJS8_SA_S9_EEENS6_IJNS7_ILi1EEESI_SI_EEESC_SE_Li256ELb0ELb1ELb0ELb0EEENS1_19SingleTileSchedulerILb0ELb0ELb1ELi128EEEEEEEEEvNT_6ParamsE)
        /*01dc*/ 	.word	0x00000000


	//----- nvinfo : EIATTR_MIN_STACK_SIZE
	.align		4
.L_90:
        /*01e0*/ 	.byte	0x04, 0x12
        /*01e2*/ 	.short	(.L_92 - .L_91)
	.align		4
.L_91:
        /*01e4*/ 	.word	index@(_ZN7cutlass13device_kernelIN5flash19enable_sm80_to_sm89INS1_16FlashAttnFwdSm80INS1_25CollectiveMainloopFwdSm80ILi8ELi1ELb0EN4cute5tupleIJNS5_1CILi128EEENS7_ILi64EEENS7_ILi192EEEEEELi192ENS_10bfloat16_tEfNS_4arch4Sm80ELb0ELb1ELb1ELb1ELb1ELb0ELb1ELb0EEENS1_21CollectiveEpilogueFwdINS6_IJS8_SA_S9_EEENS6_IJNS7_ILi1EEESI_SI_EEESC_SE_Li256ELb1ELb1ELb0ELb0EEENS1_19SingleTileSchedulerILb1ELb0ELb1ELi128EEEEEEEEEvNT_6ParamsE)
        /*01e8*/ 	.word	0x00000000


	//----- nvinfo : EIATTR_MIN_STACK_SIZE
	.align		4
.L_92:
        /*01ec*/ 	.byte	0x04, 0x12
        /*01ee*/ 	.short	(.L_94 - .L_93)
	.align		4
.L_93:
        /*01f0*/ 	.word	index@(_ZN7cutlass13device_kernelIN5flash19enable_sm80_to_sm89INS1_16FlashAttnFwdSm80INS1_25CollectiveMainloopFwdSm80ILi8ELi1ELb0EN4cute5tupleIJNS5_1CILi128EEENS7_ILi64EEENS7_ILi192EEEEEELi192ENS_10bfloat16_tEfNS_4arch4Sm80ELb0ELb1ELb1ELb1ELb1ELb1ELb1ELb0EEENS1_21CollectiveEpilogueFwdINS6_IJS8_SA_S9_EEENS6_IJNS7_ILi1EEESI_SI_EEESC_SE_Li256ELb1ELb1ELb0ELb0EEENS1_19SingleTileSchedulerILb1ELb0ELb1ELi128EEEEEEEEEvNT_6ParamsE)
        /*01f4*/ 	.word	0x00000000


	//----- nvinfo : EIATTR_MIN_STACK_SIZE
	.align		4
.L_94:
        /*01f8*/ 	.byte	0x04, 0x12
        /*01fa*/ 	.short	(.L_96 - .L_95)
	.align		4
.L_95:
        /*01fc*/ 	.word	index@(_ZN7cutlass13device_kernelIN5flash19enable_sm80_to_sm89INS1_16FlashAttnFwdSm80INS1_25CollectiveMainloopFwdSm80ILi8ELi1ELb0EN4cute5tupleIJNS5_1CILi128EEENS7_ILi64EEENS7_ILi192EEEEEELi192ENS_10bfloat16_tEfNS_4arch4Sm80ELb1ELb0ELb1ELb0ELb1ELb0ELb1ELb0EEENS1_21CollectiveEpilogueFwdINS6_IJS8_SA_S9_EEENS6_IJNS7_ILi1EEESI_SI_EEESC_SE_Li256ELb0ELb1ELb0ELb0EEENS1_30DynamicPersistentTileSchedulerILi256ELi256ELb0ELb1ELb0EEEEEEEEEvNT_6ParamsE)
        /*0200*/ 	.word	0x00000000


	//----- nvinfo : EIATTR_MIN_STACK_SIZE
	.align		4
.L_96:
        /*0204*/ 	.byte	0x04, 0x12
        /*0206*/ 	.short	(.L_98 - .L_97)
	.align		4
.L_97:
        /*0208*/ 	.word	index@(_ZN7cutlass13device_kernelIN5flash19enable_sm80_to_sm89INS1_16FlashAttnFwdSm80INS1_25CollectiveMainloopFwdSm80ILi8ELi1ELb0EN4cute5tupleIJNS5_1CILi128EEENS7_ILi64EEENS7_ILi192EEEEEELi192ENS_10bfloat16_tEfNS_4arch4Sm80ELb1ELb0ELb1ELb1ELb1ELb0ELb1ELb0EEENS1_21CollectiveEpilogueFwdINS6_IJS8_SA_S9_EEENS6_IJNS7_ILi1EEESI_SI_EEESC_SE_Li256ELb1ELb1ELb0ELb0EEENS1_19SingleTileSchedulerILb1ELb0ELb1ELi128EEEEEEEEEvNT_6ParamsE)
        /*020c*/ 	.word	0x00000000


	//----- nvinfo : EIATTR_MIN_STACK_SIZE
	.align		4
.L_98:
        /*0210*/ 	.byte	0x04, 0x12
        /*0212*/ 	.short	(.L_100 - .L_99)
	.align		4
.L_99:
        /*0214*/ 	.word	index@(_ZN7cutlass13device_kernelIN5flash19enable_sm80_to_sm89INS1_16FlashAttnFwdSm80INS1_25CollectiveMainloopFwdSm80ILi8ELi1ELb0EN4cute5tupleIJNS5_1CILi128EEENS7_ILi64EEENS7_ILi192EEEEEELi192ENS_10bfloat16_tEfNS_4arch4Sm80ELb1ELb0ELb1ELb1ELb1ELb1ELb1ELb0EEENS1_21CollectiveEpilogueFwdINS6_IJS8_SA_S9_EEENS6_IJNS7_ILi1EEESI_SI_EEESC_SE_Li256ELb1ELb1ELb0ELb0EEENS1_19SingleTileSchedulerILb1ELb0ELb1ELi128EEEEEEEEEvNT_6ParamsE)
        /*0218*/ 	.word	0x00000000


	//----- nvinfo : EIATTR_MIN_STACK_SIZE
	.align		4
.L_100:
        /*021c*/ 	.byte	0x04, 0x12
        /*021e*/ 	.short	(.L_102 - .L_101)
	.align		4
.L_101:
        /*0220*/ 	.word	index@(_ZN7cutlass13device_kernelIN5flash19enable_sm80_to_sm89INS1_16FlashAttnFwdSm80INS1_25CollectiveMainloopFwdSm80ILi8ELi2ELb0EN4cute5tupleIJNS5_1CILi128EEENS7_ILi64EEENS7_ILi192EEEEEELi192ENS_10bfloat16_tEfNS_4arch4Sm80ELb0ELb0ELb1ELb0ELb1ELb0ELb1ELb0EEENS1_21CollectiveEpilogueFwdINS6_IJS8_SA_S9_EEENS6_IJNS7_ILi1EEESI_SI_EEESC_SE_Li256ELb0ELb1ELb0ELb0EEENS1_19SingleTileSchedulerILb0ELb0ELb1ELi128EEEEEEEEEvNT_6ParamsE)
        /*0224*/ 	.word	0x00000000


	//----- nvinfo : EIATTR_MIN_STACK_SIZE
	.align		4
.L_102:
        /*0228*/ 	.byte	0x04, 0x12
        /*022a*/ 	.short	(.L_104 - .L_103)
	.align		4
.L_103:
        /*022c*/ 	.word	index@(_ZN7cutlass13device_kernelIN5flash19enable_sm80_to_sm89INS1_16FlashAttnFwdSm80INS1_25CollectiveMainloopFwdSm80ILi8ELi2ELb0EN4cute5tupleIJNS5_1CILi128EEENS7_ILi64EEENS7_ILi192EEEEEELi192ENS_10bfloat16_tEfNS_4arch4Sm80ELb0ELb0ELb1ELb1ELb1ELb0ELb1ELb0EEENS1_21CollectiveEpilogueFwdINS6_IJS8_SA_S9_EEENS6_IJNS7_ILi1EEESI_SI_EEESC_SE_Li256ELb1ELb1ELb0ELb0EEENS1_19SingleTileSchedulerILb1ELb0ELb1ELi128EEEEEEEEEvNT_6ParamsE)
        /*0230*/ 	.word	0x00000000


	//----- nvinfo : EIATTR_MIN_STACK_SIZE
	.align		4
.L_104:
        /*0234*/ 	.byte	0x04, 0x12
        /*0236*/ 	.short	(.L_106 - .L_105)
	.align		4
.L_105:
        /*0238*/ 	.word	index@(_ZN7cutlass13device_kernelIN5flash19enable_sm80_to_sm89INS1_16FlashAttnFwdSm80INS1_25CollectiveMainloopFwdSm80ILi8ELi2ELb0EN4cute5tupleIJNS5_1CILi128EEENS7_ILi64EEENS7_ILi192EEEEEELi192ENS_10bfloat16_tEfNS_4arch4Sm80ELb0ELb0ELb1ELb1ELb1ELb1ELb1ELb0EEENS1_21CollectiveEpilogueFwdINS6_IJS8_SA_S9_EEENS6_IJNS7_ILi1EEESI_SI_EEESC_SE_Li256ELb1ELb1ELb0ELb0EEENS1_19SingleTileSchedulerILb1ELb0ELb1ELi128EEEEEEEEEvNT_6ParamsE)
        /*023c*/ 	.word	0x00000000


	//----- nvinfo : EIATTR_MIN_STACK_SIZE
	.align		4
.L_106:
        /*0240*/ 	.byte	0x04, 0x12
        /*0242*/ 	.short	(.L_108 - .L_107)
	.align		4
.L_107:
        /*0244*/ 	.word	index@(_ZN7cutlass13device_kernelIN5flash19enable_sm80_to_sm89INS1_16FlashAttnFwdSm80INS1_25CollectiveMainloopFwdSm80ILi8ELi2ELb0EN4cute5tupleIJNS5_1CILi128EEENS7_ILi64EEENS7_ILi192EEEEEELi192ENS_10bfloat16_tEfNS_4arch4Sm80ELb0ELb1ELb1ELb0ELb1ELb0ELb1ELb0EEENS1_21CollectiveEpilogueFwdINS6_IJS8_SA_S9_EEENS6_IJNS7_ILi1EEESI_SI_EEESC_SE_Li256ELb0ELb1ELb0ELb0EEENS1_19SingleTileSchedulerILb0ELb0ELb1ELi128EEEEEEEEEvNT_6ParamsE)
        /*0248*/ 	.word	0x00000000


	//----- nvinfo : EIATTR_MIN_STACK_SIZE
	.align		4
.L_108:
        /*024c*/ 	.byte	0x04, 0x12
        /*024e*/ 	.short	(.L_110 - .L_109)
	.align		4
.L_109:
        /*0250*/ 	.word	index@(_ZN7cutlass13device_kernelIN5flash19enable_sm80_to_sm89INS1_16FlashAttnFwdSm80INS1_25CollectiveMainloopFwdSm80ILi8ELi2ELb0EN4cute5tupleIJNS5_1CILi128EEENS7_ILi64EEENS7_ILi192EEEEEELi192ENS_10bfloat16_tEfNS_4arch4Sm80ELb0ELb1ELb1ELb1ELb1ELb0ELb1ELb0EEENS1_21CollectiveEpilogueFwdINS6_IJS8_SA_S9_EEENS6_IJNS7_ILi1EEESI_SI_EEESC_SE_Li256ELb1ELb1ELb0ELb0EEENS1_19SingleTileSchedulerILb1ELb0ELb1ELi128EEEEEEEEEvNT_6ParamsE)
        /*0254*/ 	.word	0x00000000


	//----- nvinfo : EIATTR_MIN_STACK_SIZE
	.align		4
.L_110:
        /*0258*/ 	.byte	0x04, 0x12
        /*025a*/ 	.short	(.L_112 - .L_111)
	.align		4
.L_111:
        /*025c*/ 	.word	index@(_ZN7cutlass13device_kernelIN5flash19enable_sm80_to_sm89INS1_16FlashAttnFwdSm80INS1_25CollectiveMainloopFwdSm80ILi8ELi2ELb0EN4cute5tupleIJNS5_1CILi128EEENS7_ILi64EEENS7_ILi192EEEEEELi192ENS_10bfloat16_tEfNS_4arch4Sm80ELb0ELb1ELb1ELb1ELb1ELb1ELb1ELb0EEENS1_21CollectiveEpilogueFwdINS6_IJS8_SA_S9_EEENS6_IJNS7_ILi1EEESI_SI_EEESC_SE_Li256ELb1ELb1ELb0ELb0EEENS1_19SingleTileSchedulerILb1ELb0ELb1ELi128EEEEEEEEEvNT_6ParamsE)
        /*0260*/ 	.word	0x00000000


	//----- nvinfo : EIATTR_MIN_STACK_SIZE
	.align		4
.L_112:
        /*0264*/ 	.byte	0x04, 0x12
        /*0266*/ 	.short	(.L_114 - .L_113)
	.align		4
.L_113:
        /*0268*/ 	.word	index@(_ZN7cutlass13device_kernelIN5flash19enable_sm80_to_sm89INS1_16FlashAttnFwdSm80INS1_25CollectiveMainloopFwdSm80ILi8ELi2ELb0EN4cute5tupleIJNS5_1CILi128EEENS7_ILi64EEENS7_ILi192EEEEEELi192ENS_10bfloat16_tEfNS_4arch4Sm80ELb1ELb0ELb1ELb0ELb1ELb0ELb1ELb0EEENS1_21CollectiveEpilogueFwdINS6_IJS8_SA_S9_EEENS6_IJNS7_ILi1EEESI_SI_EEESC_SE_Li256ELb0ELb1ELb0ELb0EEENS1_30DynamicPersistentTileSchedulerILi256ELi256ELb0ELb1ELb0EEEEEEEEEvNT_6ParamsE)
        /*026c*/ 	.word	0x00000000


	//----- nvinfo : EIATTR_MIN_STACK_SIZE
	.align		4
.L_114:
        /*0270*/ 	.byte	0x04, 0x12
        /*0272*/ 	.short	(.L_116 - .L_115)
	.align		4
.L_115:
        /*0274*/ 	.word	index@(_ZN7cutlass13device_kernelIN5flash19enable_sm80_to_sm89INS1_16FlashAttnFwdSm80INS1_25CollectiveMainloopFwdSm80ILi8ELi2ELb0EN4cute5tupleIJNS5_1CILi128EEENS7_ILi64EEENS7_ILi192EEEEEELi192ENS_10bfloat16_tEfNS_4arch4Sm80ELb1ELb0ELb1ELb1ELb1ELb0ELb1ELb0EEENS1_21CollectiveEpilogueFwdINS6_IJS8_SA_S9_EEENS6_IJNS7_ILi1EEESI_SI_EEESC_SE_Li256ELb1ELb1ELb0ELb0EEENS1_19SingleTileSchedulerILb1ELb0ELb1ELi128EEEEEEEEEvNT_6ParamsE)
        /*0278*/ 	.word	0x00000000


	//----- nvinfo : EIATTR_MIN_STACK_SIZE
	.align		4
.L_116:
        /*027c*/ 	.byte	0x04, 0x12
        /*027e*/ 	.short	(.L_118 - .L_117)
	.align		4
.L_117:
        /*0280*/ 	.word	index@(_ZN7cutlass13device_kernelIN5flash19enable_sm80_to_sm89INS1_16FlashAttnFwdSm80INS1_25CollectiveMainloopFwdSm80ILi8ELi2ELb0EN4cute5tupleIJNS5_1CILi128EEENS7_ILi64EEENS7_ILi192EEEEEELi192ENS_10bfloat16_tEfNS_4arch4Sm80ELb1ELb0ELb1ELb1ELb1ELb1ELb1ELb0EEENS1_21CollectiveEpilogueFwdINS6_IJS8_SA_S9_EEENS6_IJNS7_ILi1EEESI_SI_EEESC_SE_Li256ELb1ELb1ELb0ELb0EEENS1_19SingleTileSchedulerILb1ELb0ELb1ELi128EEEEEEEEEvNT_6ParamsE)
        /*0284*/ 	.word	0x00000000
.L_118:


//--------------------- .nv.compat                --------------------------
	.section	.nv.compat,"",@"SHT_CUDA_COMPAT_INFO"
	.align	4
        /*0000*/ 	.byte	0x02, 0x09, 0x01, 0x00, 0x02, 0x02, 0x01, 0x00, 0x02, 0x05, 0x05, 0x00, 0x03, 0x07, 0x01, 0x01
        /*0010*/ 	.byte	0x02, 0x03, 0x00, 0x00, 0x02, 0x06, 0x01, 0x00, 0x04, 0x0b, 0x08, 0x00, 0x00, 0x00, 0x00, 0x00
        /*0020*/ 	.byte	0x00, 0x00, 0x00, 0x00


//--------------------- .nv.info._ZN7cutlass13device_kernelIN5flash19enable_sm80_to_sm89INS1_16FlashAttnFwdSm80INS1_25CollectiveMainloopFwdSm80ILi8ELi1ELb0EN4cute5tupleIJNS5_1CILi128EEENS7_ILi64EEENS7_ILi192EEEEEELi192ENS_10bfloat16_tEfNS_4arch4Sm80ELb0ELb0ELb1ELb0ELb1ELb0ELb1ELb0EEENS1_21CollectiveEpilogueFwdINS6_IJS8_SA_S9_EEENS6_IJNS7_ILi1EEESI_SI_EEESC_SE_Li256ELb0ELb1ELb0ELb0EEENS1_19SingleTileSchedulerILb0ELb0ELb1ELi128EEEEEEEEEvNT_6ParamsE --------------------------
	.section	.nv.info._ZN7cutlass13device_kernelIN5flash19enable_sm80_to_sm89INS1_16FlashAttnFwdSm80INS1_25CollectiveMainloopFwdSm80ILi8ELi1ELb0EN4cute5tupleIJNS5_1CILi128EEENS7_ILi64EEENS7_ILi192EEEEEELi192ENS_10bfloat16_tEfNS_4arch4Sm80ELb0ELb0ELb1ELb0ELb1ELb0ELb1ELb0EEENS1_21CollectiveEpilogueFwdINS6_IJS8_SA_S9_EEENS6_IJNS7_ILi1EEESI_SI_EEESC_SE_Li256ELb0ELb1ELb0ELb0EEENS1_19SingleTileSchedulerILb0ELb0ELb1ELi128EEEEEEEEEvNT_6ParamsE,"",@"SHT_CUDA_INFO"
	.sectionflags	@""
	.align	4


	//----- nvinfo : EIATTR_CUDA_API_VERSION
	.align		4
        /*0000*/ 	.byte	0x04, 0x37
        /*0002*/ 	.short	(.L_120 - .L_119)
.L_119:
        /*0004*/ 	.word	0x00000082


	//----- nvinfo : EIATTR_KPARAM_INFO
	.align		4
.L_120:
        /*0008*/ 	.byte	0x04, 0x17
        /*000a*/ 	.short	(.L_122 - .L_121)
.L_121:
        /*000c*/ 	.word	0x00000000
        /*0010*/ 	.short	0x0000
        /*0012*/ 	.short	0x0000
        /*0014*/ 	.byte	0x00, 0xf0, 0x61, 0x10


	//----- nvinfo : EIATTR_SPARSE_MMA_MASK
	.align		4
.L_122:
        /*0018*/ 	.byte	0x03, 0x50
        /*001a*/ 	.short	0x0000


	//----- nvinfo : EIATTR_MAXREG_COUNT
	.align		4
        /*001c*/ 	.byte	0x03, 0x1b
        /*001e*/ 	.short	0x00ff


	//----- nvinfo : EIATTR_MERCURY_ISA_VERSION
	.align		4
        /*0020*/ 	.byte	0x03, 0x5f
        /*0022*/ 	.short	0x0101


	//----- nvinfo : EIATTR_EXIT_INSTR_OFFSETS
	.align		4
        /*0024*/ 	.byte	0x04, 0x1c
        /*0026*/ 	.short	(.L_124 - .L_123)


	//   ....[0]....
.L_123:
        /*0028*/ 	.word	0x00000010


	//----- nvinfo : EIATTR_MAX_THREADS
	.align		4
.L_124:
        /*002c*/ 	.byte	0x04, 0x05
        /*002e*/ 	.short	(.L_126 - .L_125)
.L_125:
        /*0030*/ 	.word	0x00000100
        /*0034*/ 	.word	0x00000001
        /*0038*/ 	.word	0x00000001


	//----- nvinfo : EIATTR_CBANK_PARAM_SIZE
	.align		4
.L_126:
        /*003c*/ 	.byte	0x03, 0x19
        /*003e*/ 	.short	0x0418


	//----- nvinfo : EIATTR_PARAM_CBANK
	.align		4
        /*0040*/ 	.byte	0x04, 0x0a
        /*0042*/ 	.short	(.L_128 - .L_127)
	.align		4
.L_127:
        /*0044*/ 	.word	index@(.nv.constant0._ZN7cutlass13device_kernelIN5flash19enable_sm80_to_sm89INS1_16FlashAttnFwdSm80INS1_25CollectiveMainloopFwdSm80ILi8ELi1ELb0EN4cute5tupleIJNS5_1CILi128EEENS7_ILi64EEENS7_ILi192EEEEEELi192ENS_10bfloat16_tEfNS_4arch4Sm80ELb0ELb0ELb1ELb0ELb1ELb0ELb1ELb0EEENS1_21CollectiveEpilogueFwdINS6_IJS8_SA_S9_EEENS6_IJNS7_ILi1EEESI_SI_EEESC_SE_Li256ELb0ELb1ELb0ELb0EEENS1_19SingleTileSchedulerILb0ELb0ELb1ELi128EEEEEEEEEvNT_6ParamsE)
        /*0048*/ 	.short	0x0210
        /*004a*/ 	.short	0x0418


	//----- nvinfo : EIATTR_SW_WAR
	.align		4
.L_128:
        /*004c*/ 	.byte	0x04, 0x36
        /*004e*/ 	.short	(.L_130 - .L_129)
.L_129:
        /*0050*/ 	.word	0x00000008
.L_130:


//--------------------- .nv.info._ZN7cutlass13device_kernelIN5flash19enable_sm80_to_sm89INS1_16FlashAttnFwdSm80INS1_25CollectiveMainloopFwdSm80ILi8ELi1ELb0EN4cute5tupleIJNS5_1CILi128EEENS7_ILi64EEENS7_ILi192EEEEEELi192ENS_10bfloat16_tEfNS_4arch4Sm80ELb0ELb0ELb1ELb1ELb1ELb0ELb1ELb0EEENS1_21CollectiveEpilogueFwdINS6_IJS8_SA_S9_EEENS6_IJNS7_ILi1EEESI_SI_EEESC_SE_Li256ELb1ELb1ELb0ELb0EEENS1_19SingleTileSchedulerILb1ELb0ELb1ELi128EEEEEEEEEvNT_6ParamsE --------------------------
	.section	.nv.info._ZN7cutlass13device_kernelIN5flash19enable_sm80_to_sm89INS1_16FlashAttnFwdSm80INS1_25CollectiveMainloopFwdSm80ILi8ELi1ELb0EN4cute5tupleIJNS5_1CILi128EEENS7_ILi64EEENS7_ILi192EEEEEELi192ENS_10bfloat16_tEfNS_4arch4Sm80ELb0ELb0ELb1ELb1ELb1ELb0ELb1ELb0EEENS1_21CollectiveEpilogueFwdINS6_IJS8_SA_S9_EEENS6_IJNS7_ILi1EEESI_SI_EEESC_SE_Li256ELb1ELb1ELb0ELb0EEENS1_19SingleTileSchedulerILb1ELb0ELb1ELi128EEEEEEEEEvNT_6ParamsE,"",@"SHT_CUDA_INFO"
	.sectionflags	@""
	.align	4


	//----- nvinfo : EIATTR_CUDA_API_VERSION
	.align		4
        /*0000*/ 	.byte	0x04, 0x37
        /*0002*/ 	.short	(.L_132 - .L_131)
.L_131:
        /*0004*/ 	.word	0x00000082


	//----- nvinfo : EIATTR_KPARAM_INFO
	.align		4
.L_132:
        /*0008*/ 	.byte	0x04, 0x17
        /*000a*/ 	.short	(.L_134 - .L_133)
.L_133:
        /*000c*/ 	.word	0x00000000
        /*0010*/ 	.short	0x0000
        /*0012*/ 	.short	0x0000
        /*0014*/ 	.byte	0x00, 0xf0, 0x61, 0x10


	//----- nvinfo : EIATTR_SPARSE_MMA_MASK
	.align		4
.L_134:
        /*0018*/ 	.byte	0x03, 0x50
        /*001a*/ 	.short	0x0000


	//----- nvinfo : EIATTR_MAXREG_COUNT
	.align		4
        /*001c*/ 	.byte	0x03, 0x1b
        /*001e*/ 	.short	0x00ff


	//----- nvinfo : EIATTR_MERCURY_ISA_VERSION
	.align		4
        /*0020*/ 	.byte	0x03, 0x5f
        /*0022*/ 	.short	0x0101


	//----- nvinfo : EIATTR_EXIT_INSTR_OFFSETS
	.align		4
        /*0024*/ 	.byte	0x04, 0x1c
        /*0026*/ 	.short	(.L_136 - .L_135)


	//   ....[0]....
.L_135:
        /*0028*/ 	.word	0x00000010


	//----- nvinfo : EIATTR_MAX_THREADS
	.align		4
.L_136:
        /*002c*/ 	.byte	0x04, 0x05
        /*002e*/ 	.short	(.L_138 - .L_137)
.L_137:
        /*0030*/ 	.word	0x00000100
        /*0034*/ 	.word	0x00000001
        /*0038*/ 	.word	0x00000001


	//----- nvinfo : EIATTR_CBANK_PARAM_SIZE
	.align		4
.L_138:
        /*003c*/ 	.byte	0x03, 0x19
        /*003e*/ 	.short	0x0418


	//----- nvinfo : EIATTR_PARAM_CBANK
	.align		4
        /*0040*/ 	.byte	0x04, 0x0a
        /*0042*/ 	.short	(.L_140 - .L_139)
	.align		4
.L_139:
        /*0044*/ 	.word	index@(.nv.constant0._ZN7cutlass13device_kernelIN5flash19enable_sm80_to_sm89INS1_16FlashAttnFwdSm80INS1_25CollectiveMainloopFwdSm80ILi8ELi1ELb0EN4cute5tupleIJNS5_1CILi128EEENS7_ILi64EEENS7_ILi192EEEEEELi192ENS_10bfloat16_tEfNS_4arch4Sm80ELb0ELb0ELb1ELb1ELb1ELb0ELb1ELb0EEENS1_21CollectiveEpilogueFwdINS6_IJS8_SA_S9_EEENS6_IJNS7_ILi1EEESI_SI_EEESC_SE_Li256ELb1ELb1ELb0ELb0EEENS1_19SingleTileSchedulerILb1ELb0ELb1ELi128EEEEEEEEEvNT_6ParamsE)
        /*0048*/ 	.short	0x0210
        /*004a*/ 	.short	0x0418


	//----- nvinfo : EIATTR_SW_WAR
	.align		4
.L_140:
        /*004c*/ 	.byte	0x04, 0x36
        /*004e*/ 	.short	(.L_142 - .L_141)
.L_141:
        /*0050*/ 	.word	0x00000008
.L_142:


//--------------------- .nv.info._ZN7cutlass13device_kernelIN5flash19enable_sm80_to_sm89INS1_16FlashAttnFwdSm80INS1_25CollectiveMainloopFwdSm80ILi8ELi1ELb0EN4cute5tupleIJNS5_1CILi128EEENS7_ILi64EEENS7_ILi192EEEEEELi192ENS_10bfloat16_tEfNS_4arch4Sm80ELb0ELb0ELb1ELb1ELb1ELb1ELb1ELb0EEENS1_21CollectiveEpilogueFwdINS6_IJS8_SA_S9_EEENS6_IJNS7_ILi1EEESI_SI_EEESC_SE_Li256ELb1ELb1ELb0ELb0EEENS1_19SingleTileSchedulerILb1ELb0ELb1ELi128EEEEEEEEEvNT_6ParamsE --------------------------
	.section	.nv.info._ZN7cutlass13device_kernelIN5flash19enable_sm80_to_sm89INS1_16FlashAttnFwdSm80INS1_25CollectiveMainloopFwdSm80ILi8ELi1ELb0EN4cute5tupleIJNS5_1CILi128EEENS7_ILi64EEENS7_ILi192EEEEEELi192ENS_10bfloat16_tEfNS_4arch4Sm80ELb0ELb0ELb1ELb1ELb1ELb1ELb1ELb0EEENS1_21CollectiveEpilogueFwdINS6_IJS8_SA_S9_EEENS6_IJNS7_ILi1EEESI_SI_EEESC_SE_Li256ELb1ELb1ELb0ELb0EEENS1_19SingleTileSchedulerILb1ELb0ELb1ELi128EEEEEEEEEvNT_6ParamsE,"",@"SHT_CUDA_INFO"
	.sectionflags	@""
	.align	4


	//----- nvinfo : EIATTR_CUDA_API_VERSION
	.align		4
        /*0000*/ 	.byte	0x04, 0x37
        /*0002*/ 	.short	(.L_144 - .L_143)
.L_143:
        /*0004*/ 	.word	0x00000082


	//----- nvinfo : EIATTR_KPARAM_INFO
	.align		4
.L_144:
        /*0008*/ 	.byte	0x04, 0x17
        /*000a*/ 	.short	(.L_146 - .L_145)
.L_145:
        /*000c*/ 	.word	0x00000000
        /*0010*/ 	.short	0x0000
        /*0012*/ 	.short	0x0000
        /*0014*/ 	.byte	0x00, 0xf0, 0x61, 0x10


	//----- nvinfo : EIATTR_SPARSE_MMA_MASK
	.align		4
.L_146:
        /*0018*/ 	.byte	0x03, 0x50
        /*001a*/ 	.short	0x0000


	//----- nvinfo : EIATTR_MAXREG_COUNT
	.align		4
        /*001c*/ 	.byte	0x03, 0x1b
        /*001e*/ 	.short	0x00ff


	//----- nvinfo : EIATTR_MERCURY_ISA_VERSION
	.align		4
        /*0020*/ 	.byte	0x03, 0x5f
        /*0022*/ 	.short	0x0101


	//----- nvinfo : EIATTR_EXIT_INSTR_OFFSETS
	.align		4
        /*0024*/ 	.byte	0x04, 0x1c
        /*0026*/ 	.short	(.L_148 - .L_147)


	//   ....[0]....
.L_147:
        /*0028*/ 	.word	0x00000010


	//----- nvinfo : EIATTR_MAX_THREADS
	.align		4
.L_148:
        /*002c*/ 	.byte	0x04, 0x05
        /*002e*/ 	.short	(.L_150 - .L_149)
.L_149:
        /*0030*/ 	.word	0x00000100
        /*0034*/ 	.word	0x00000001
        /*0038*/ 	.word	0x00000001


	//----- nvinfo : EIATTR_CBANK_PARAM_SIZE
	.align		4
.L_150:
        /*003c*/ 	.byte	0x03, 0x19
        /*003e*/ 	.short	0x0418


	//----- nvinfo : EIATTR_PARAM_CBANK
	.align		4
        /*0040*/ 	.byte	0x04, 0x0a
        /*0042*/ 	.short	(.L_152 - .L_151)
	.align		4
.L_151:
        /*0044*/ 	.word	index@(.nv.constant0._ZN7cutlass13device_kernelIN5flash19enable_sm80_to_sm89INS1_16FlashAttnFwdSm80INS1_25CollectiveMainloopFwdSm80ILi8ELi1ELb0EN4cute5tupleIJNS5_1CILi128EEENS7_ILi64EEENS7_ILi192EEEEEELi192ENS_10bfloat16_tEfNS_4arch4Sm80ELb0ELb0ELb1ELb1ELb1ELb1ELb1ELb0EEENS1_21CollectiveEpilogueFwdINS6_IJS8_SA_S9_EEENS6_IJNS7_ILi1EEESI_SI_EEESC_SE_Li256ELb1ELb1ELb0ELb0EEENS1_19SingleTileSchedulerILb1ELb0ELb1ELi128EEEEEEEEEvNT_6ParamsE)
        /*0048*/ 	.short	0x0210
        /*004a*/ 	.short	0x0418


	//----- nvinfo : EIATTR_SW_WAR
	.align		4
.L_152:
        /*004c*/ 	.byte	0x04, 0x36
        /*004e*/ 	.short	(.L_154 - .L_153)
.L_153:
        /*0050*/ 	.word	0x00000008
.L_154:


//--------------------- .nv.info._ZN7cutlass13device_kernelIN5flash19enable_sm80_to_sm89INS1_16FlashAttnFwdSm80INS1_25CollectiveMainloopFwdSm80ILi8ELi1ELb0EN4cute5tupleIJNS5_1CILi128EEENS7_ILi64EEENS7_ILi192EEEEEELi192ENS_10bfloat16_tEfNS_4arch4Sm80ELb0ELb1ELb1ELb0ELb1ELb0ELb1ELb0EEENS1_21CollectiveEpilogueFwdINS6_IJS8_SA_S9_EEENS6_IJNS7_ILi1EEESI_SI_EEESC_SE_Li256ELb0ELb1ELb0ELb0EEENS1_19SingleTileSchedulerILb0ELb0ELb1ELi128EEEEEEEEEvNT_6ParamsE --------------------------
	.section	.nv.info._ZN7cutlass13device_kernelIN5flash19enable_sm80_to_sm89INS1_16FlashAttnFwdSm80INS1_25CollectiveMainloopFwdSm80ILi8ELi1ELb0EN4cute5tupleIJNS5_1CILi128EEENS7_ILi64EEENS7_ILi192EEEEEELi192ENS_10bfloat16_tEfNS_4arch4Sm80ELb0ELb1ELb1ELb0ELb1ELb0ELb1ELb0EEENS1_21CollectiveEpilogueFwdINS6_IJS8_SA_S9_EEENS6_IJNS7_ILi1EEESI_SI_EEESC_SE_Li256ELb0ELb1ELb0ELb0EEENS1_19SingleTileSchedulerILb0ELb0ELb1ELi128EEEEEEEEEvNT_6ParamsE,"",@"SHT_CUDA_INFO"
	.sectionflags	@""
	.align	4


	//----- nvinfo : EIATTR_CUDA_API_VERSION
	.align		4
        /*0000*/ 	.byte	0x04, 0x37
        /*0002*/ 	.short	(.L_156 - .L_155)
.L_155:
        /*0004*/ 	.word	0x00000082


	//----- nvinfo : EIATTR_KPARAM_INFO
	.align		4
.L_156:
        /*0008*/ 	.byte	0x04, 0x17
        /*000a*/ 	.short	(.L_158 - .L_157)
.L_157:
        /*000c*/ 	.word	0x00000000
        /*0010*/ 	.short	0x0000
        /*0012*/ 	.short	0x0000
        /*0014*/ 	.byte	0x00, 0xf0, 0x61, 0x10


	//----- nvinfo : EIATTR_SPARSE_MMA_MASK
	.align		4
.L_158:
        /*0018*/ 	.byte	0x03, 0x50
        /*001a*/ 	.short	0x0000


	//----- nvinfo : EIATTR_MAXREG_COUNT
	.align		4
        /*001c*/ 	.byte	0x03, 0x1b
        /*001e*/ 	.short	0x00ff


	//----- nvinfo : EIATTR_MERCURY_ISA_VERSION
	.align		4
        /*0020*/ 	.byte	0x03, 0x5f
        /*0022*/ 	.short	0x0101


	//----- nvinfo : EIATTR_EXIT_INSTR_OFFSETS
	.align		4
        /*0024*/ 	.byte	0x04, 0x1c
        /*0026*/ 	.short	(.L_160 - .L_159)


	//   ....[0]....
.L_159:
        /*0028*/ 	.word	0x00000010


	//----- nvinfo : EIATTR_MAX_THREADS
	.align		4
.L_160:
        /*002c*/ 	.byte	0x04, 0x05
        /*002e*/ 	.short	(.L_162 - .L_161)
.L_161:
        /*0030*/ 	.word	0x00000100
        /*0034*/ 	.word	0x00000001
        /*0038*/ 	.word	0x00000001


	//----- nvinfo : EIATTR_CBANK_PARAM_SIZE
	.align		4
.L_162:
        /*003c*/ 	.byte	0x03, 0x19
        /*003e*/ 	.short	0x0418


	//----- nvinfo : EIATTR_PARAM_CBANK
	.align		4
        /*0040*/ 	.byte	0x04, 0x0a
        /*0042*/ 	.short	(.L_164 - .L_163)
	.align		4
.L_163:
        /*0044*/ 	.word	index@(.nv.constant0._ZN7cutlass13device_kernelIN5flash19enable_sm80_to_sm89INS1_16FlashAttnFwdSm80INS1_25CollectiveMainloopFwdSm80ILi8ELi1ELb0EN4cute5tupleIJNS5_1CILi128EEENS7_ILi64EEENS7_ILi192EEEEEELi192ENS_10bfloat16_tEfNS_4arch4Sm80ELb0ELb1ELb1ELb0ELb1ELb0ELb1ELb0EEENS1_21CollectiveEpilogueFwdINS6_IJS8_SA_S9_EEENS6_IJNS7_ILi1EEESI_SI_EEESC_SE_Li256ELb0ELb1ELb0ELb0EEENS1_19SingleTileSchedulerILb0ELb0ELb1ELi128EEEEEEEEEvNT_6ParamsE)
        /*0048*/ 	.short	0x0210
        /*004a*/ 	.short	0x0418


	//----- nvinfo : EIATTR_SW_WAR
	.align		4
.L_164:
        /*004c*/ 	.byte	0x04, 0x36
        /*004e*/ 	.short	(.L_166 - .L_165)
.L_165:
        /*0050*/ 	.word	0x00000008
.L_166:


//--------------------- .nv.info._ZN7cutlass13device_kernelIN5flash19enable_sm80_to_sm89INS1_16FlashAttnFwdSm80INS1_25CollectiveMainloopFwdSm80ILi8ELi1ELb0EN4cute5tupleIJNS5_1CILi128EEENS7_ILi64EEENS7_ILi192EEEEEELi192ENS_10bfloat16_tEfNS_4arch4Sm80ELb0ELb1ELb1ELb1ELb1ELb0ELb1ELb0EEENS1_21CollectiveEpilogueFwdINS6_IJS8_SA_S9_EEENS6_IJNS7_ILi1EEESI_SI_EEESC_SE_Li256ELb1ELb1ELb0ELb0EEENS1_19SingleTileSchedulerILb1ELb0ELb1ELi128EEEEEEEEEvNT_6ParamsE --------------------------
	.section	.nv.info._ZN7cutlass13device_kernelIN5flash19enable_sm80_to_sm89INS1_16FlashAttnFwdSm80INS1_25CollectiveMainloopFwdSm80ILi8ELi1ELb0EN4cute5tupleIJNS5_1CILi128EEENS7_ILi64EEENS7_ILi192EEEEEELi192ENS_10bfloat16_tEfNS_4arch4Sm80ELb0ELb1ELb1ELb1ELb1ELb0ELb1ELb0EEENS1_21CollectiveEpilogueFwdINS6_IJS8_SA_S9_EEENS6_IJNS7_ILi1EEESI_SI_EEESC_SE_Li256ELb1ELb1ELb0ELb0EEENS1_19SingleTileSchedulerILb1ELb0ELb1ELi128EEEEEEEEEvNT_6ParamsE,"",@"SHT_CUDA_INFO"
	.sectionflags	@""
	.align	4


	//----- nvinfo : EIATTR_CUDA_API_VERSION
	.align		4
        /*0000*/ 	.byte	0x04, 0x37
        /*0002*/ 	.short	(.L_168 - .L_167)
.L_167:
        /*0004*/ 	.word	0x00000082


	//----- nvinfo : EIATTR_KPARAM_INFO
	.align		4
.L_168:
        /*0008*/ 	.byte	0x04, 0x17
        /*000a*/ 	.short	(.L_170 - .L_169)
.L_169:
        /*000c*/ 	.word	0x00000000
        /*0010*/ 	.short	0x0000
        /*0012*/ 	.short	0x0000
        /*0014*/ 	.byte	0x00, 0xf0, 0x61, 0x10


	//----- nvinfo : EIATTR_SPARSE_MMA_MASK
	.align		4
.L_170:
        /*0018*/ 	.byte	0x03, 0x50
        /*001a*/ 	.short	0x0000


	//----- nvinfo : EIATTR_MAXREG_COUNT
	.align		4
        /*001c*/ 	.byte	0x03, 0x1b
        /*001e*/ 	.short	0x00ff


	//----- nvinfo : EIATTR_MERCURY_ISA_VERSION
	.align		4
        /*0020*/ 	.byte	0x03, 0x5f
        /*0022*/ 	.short	0x0101


	//----- nvinfo : EIATTR_EXIT_INSTR_OFFSETS
	.align		4
        /*0024*/ 	.byte	0x04, 0x1c
        /*0026*/ 	.short	(.L_172 - .L_171)


	//   ....[0]....
.L_171:
        /*0028*/ 	.word	0x00000010


	//----- nvinfo : EIATTR_MAX_THREADS
	.align		4
.L_172:
        /*002c*/ 	.byte	0x04, 0x05
        /*002e*/ 	.short	(.L_174 - .L_173)
.L_173:
        /*0030*/ 	.word	0x00000100
        /*0034*/ 	.word	0x00000001
        /*0038*/ 	.word	0x00000001


	//----- nvinfo : EIATTR_CBANK_PARAM_SIZE
	.align		4
.L_174:
        /*003c*/ 	.byte	0x03, 0x19
        /*003e*/ 	.short	0x0418


	//----- nvinfo : EIATTR_PARAM_CBANK
	.align		4
        /*0040*/ 	.byte	0x04, 0x0a
        /*0042*/ 	.short	(.L_176 - .L_175)
	.align		4
.L_175:
        /*0044*/ 	.word	index@(.nv.constant0._ZN7cutlass13device_kernelIN5flash19enable_sm80_to_sm89INS1_16FlashAttnFwdSm80INS1_25CollectiveMainloopFwdSm80ILi8ELi1ELb0EN4cute5tupleIJNS5_1CILi128EEENS7_ILi64EEENS7_ILi192EEEEEELi192ENS_10bfloat16_tEfNS_4arch4Sm80ELb0ELb1ELb1ELb1ELb1ELb0ELb1ELb0EEENS1_21CollectiveEpilogueFwdINS6_IJS8_SA_S9_EEENS6_IJNS7_ILi1EEESI_SI_EEESC_SE_Li256ELb1ELb1ELb0ELb0EEENS1_19SingleTileSchedulerILb1ELb0ELb1ELi128EEEEEEEEEvNT_6ParamsE)
        /*0048*/ 	.short	0x0210
        /*004a*/ 	.short	0x0418


	//----- nvinfo : EIATTR_SW_WAR
	.align		4
.L_176:
        /*004c*/ 	.byte	0x04, 0x36
        /*004e*/ 	.short	(.L_178 - .L_177)
.L_177:
        /*0050*/ 	.word	0x00000008
.L_178:


//--------------------- .nv.info._ZN7cutlass13device_kernelIN5flash19enable_sm80_to_sm89INS1_16FlashAttnFwdSm80INS1_25CollectiveMainloopFwdSm80ILi8ELi1ELb0EN4cute5tupleIJNS5_1CILi128EEENS7_ILi64EEENS7_ILi192EEEEEELi192ENS_10bfloat16_tEfNS_4arch4Sm80ELb0ELb1ELb1ELb1ELb1ELb1ELb1ELb0EEENS1_21CollectiveEpilogueFwdINS6_IJS8_SA_S9_EEENS6_IJNS7_ILi1EEESI_SI_EEESC_SE_Li256ELb1ELb1ELb0ELb0EEENS1_19SingleTileSchedulerILb1ELb0ELb1ELi128EEEEEEEEEvNT_6ParamsE --------------------------
	.section	.nv.info._ZN7cutlass13device_kernelIN5flash19enable_sm80_to_sm89INS1_16FlashAttnFwdSm80INS1_25CollectiveMainloopFwdSm80ILi8ELi1ELb0EN4cute5tupleIJNS5_1CILi128EEENS7_ILi64EEENS7_ILi192EEEEEELi192ENS_10bfloat16_tEfNS_4arch4Sm80ELb0ELb1ELb1ELb1ELb1ELb1ELb1ELb0EEENS1_21CollectiveEpilogueFwdINS6_IJS8_SA_S9_EEENS6_IJNS7_ILi1EEESI_SI_EEESC_SE_Li256ELb1ELb1ELb0ELb0EEENS1_19SingleTileSchedulerILb1ELb0ELb1ELi128EEEEEEEEEvNT_6ParamsE,"",@"SHT_CUDA_INFO"
	.sectionflags	@""
	.align	4


	//----- nvinfo : EIATTR_CUDA_API_VERSION
	.align		4
        /*0000*/ 	.byte	0x04, 0x37
        /*0002*/ 	.short	(.L_180 - .L_179)
.L_179:
        /*0004*/ 	.word	0x00000082


	//----- nvinfo : EIATTR_KPARAM_INFO
	.align		4
.L_180:
        /*0008*/ 	.byte	0x04, 0x17
        /*000a*/ 	.short	(.L_182 - .L_181)
.L_181:
        /*000c*/ 	.word	0x00000000
        /*0010*/ 	.short	0x0000
        /*0012*/ 	.short	0x0000
        /*0014*/ 	.byte	0x00, 0xf0, 0x61, 0x10


	//----- nvinfo : EIATTR_SPARSE_MMA_MASK
	.align		4
.L_182:
        /*0018*/ 	.byte	0x03, 0x50
        /*001a*/ 	.short	0x0000


	//----- nvinfo : EIATTR_MAXREG_COUNT
	.align		4
        /*001c*/ 	.byte	0x03, 0x1b
        /*001e*/ 	.short	0x00ff


	//----- nvinfo : EIATTR_MERCURY_ISA_VERSION
	.align		4
        /*0020*/ 	.byte	0x03, 0x5f
        /*0022*/ 	.short	0x0101


	//----- nvinfo : EIATTR_EXIT_INSTR_OFFSETS
	.align		4
        /*0024*/ 	.byte	0x04, 0x1c
        /*0026*/ 	.short	(.L_184 - .L_183)


	//   ....[0]....
.L_183:
        /*0028*/ 	.word	0x00000010


	//----- nvinfo : EIATTR_MAX_THREADS
	.align		4
.L_184:
        /*002c*/ 	.byte	0x04, 0x05
        /*002e*/ 	.short	(.L_186 - .L_185)
.L_185:
        /*0030*/ 	.word	0x00000100
        /*0034*/ 	.word	0x00000001
        /*0038*/ 	.word	0x00000001


	//----- nvinfo : EIATTR_CBANK_PARAM_SIZE
	.align		4
.L_186:
        /*003c*/ 	.byte	0x03, 0x19
        /*003e*/ 	.short	0x0418


	//----- nvinfo : EIATTR_PARAM_CBANK
	.align		4
        /*0040*/ 	.byte	0x04, 0x0a
        /*0042*/ 	.short	(.L_188 - .L_187)
	.align		4
.L_187:
        /*0044*/ 	.word	index@(.nv.constant0._ZN7cutlass13device_kernelIN5flash19enable_sm80_to_sm89INS1_16FlashAttnFwdSm80INS1_25CollectiveMainloopFwdSm80ILi8ELi1ELb0EN4cute5tupleIJNS5_1CILi128EEENS7_ILi64EEENS7_ILi192EEEEEELi192ENS_10bfloat16_tEfNS_4arch4Sm80ELb0ELb1ELb1ELb1ELb1ELb1ELb1ELb0EEENS1_21CollectiveEpilogueFwdINS6_IJS8_SA_S9_EEENS6_IJNS7_ILi1EEESI_SI_EEESC_SE_Li256ELb1ELb1ELb0ELb0EEENS1_19SingleTileSchedulerILb1ELb0ELb1ELi128EEEEEEEEEvNT_6ParamsE)
        /*0048*/ 	.short	0x0210
        /*004a*/ 	.short	0x0418


	//----- nvinfo : EIATTR_SW_WAR
	.align		4
.L_188:
        /*004c*/ 	.byte	0x04, 0x36
        /*004e*/ 	.short	(.L_190 - .L_189)
.L_189:
        /*0050*/ 	.word	0x00000008
.L_190:


//--------------------- .nv.info._ZN7cutlass13device_kernelIN5flash19enable_sm80_to_sm89INS1_16FlashAttnFwdSm80INS1_25CollectiveMainloopFwdSm80ILi8ELi1ELb0EN4cute5tupleIJNS5_1CILi128EEENS7_ILi64EEENS7_ILi192EEEEEELi192ENS_10bfloat16_tEfNS_4arch4Sm80ELb1ELb0ELb1ELb0ELb1ELb0ELb1ELb0EEENS1_21CollectiveEpilogueFwdINS6_IJS8_SA_S9_EEENS6_IJNS7_ILi1EEESI_SI_EEESC_SE_Li256ELb0ELb1ELb0ELb0EEENS1_30DynamicPersistentTileSchedulerILi256ELi256ELb0ELb1ELb0EEEEEEEEEvNT_6ParamsE --------------------------
	.section	.nv.info._ZN7cutlass13device_kernelIN5flash19enable_sm80_to_sm89INS1_16FlashAttnFwdSm80INS1_25CollectiveMainloopFwdSm80ILi8ELi1ELb0EN4cute5tupleIJNS5_1CILi128EEENS7_ILi64EEENS7_ILi192EEEEEELi192ENS_10bfloat16_tEfNS_4arch4Sm80ELb1ELb0ELb1ELb0ELb1ELb0ELb1ELb0EEENS1_21CollectiveEpilogueFwdINS6_IJS8_SA_S9_EEENS6_IJNS7_ILi1EEESI_SI_EEESC_SE_Li256ELb0ELb1ELb0ELb0EEENS1_30DynamicPersistentTileSchedulerILi256ELi256ELb0ELb1ELb0EEEEEEEEEvNT_6ParamsE,"",@"SHT_CUDA_INFO"
	.sectionflags	@""
	.align	4


	//----- nvinfo : EIATTR_CUDA_API_VERSION
	.align		4
        /*0000*/ 	.byte	0x04, 0x37
        /*0002*/ 	.short	(.L_192 - .L_191)
.L_191:
        /*0004*/ 	.word	0x00000082


	//----- nvinfo : EIATTR_KPARAM_INFO
	.align		4
.L_192:
        /*0008*/ 	.byte	0x04, 0x17
        /*000a*/ 	.short	(.L_194 - .L_193)
.L_193:
        /*000c*/ 	.word	0x00000000
        /*0010*/ 	.short	0x0000
        /*0012*/ 	.short	0x0000
        /*0014*/ 	.byte	0x00, 0xf0, 0xa1, 0x10


	//----- nvinfo : EIATTR_SPARSE_MMA_MASK
	.align		4
.L_194:
        /*0018*/ 	.byte	0x03, 0x50
        /*001a*/ 	.short	0x0000


	//----- nvinfo : EIATTR_MAXREG_COUNT
	.align		4
        /*001c*/ 	.byte	0x03, 0x1b
        /*001e*/ 	.short	0x00ff


	//----- nvinfo : EIATTR_MERCURY_ISA_VERSION
	.align		4
        /*0020*/ 	.byte	0x03, 0x5f
        /*0022*/ 	.short	0x0101


	//----- nvinfo : EIATTR_EXIT_INSTR_OFFSETS
	.align		4
        /*0024*/ 	.byte	0x04, 0x1c
        /*0026*/ 	.short	(.L_196 - .L_195)


	//   ....[0]....
.L_195:
        /*0028*/ 	.word	0x00000010


	//----- nvinfo : EIATTR_MAX_THREADS
	.align		4
.L_196:
        /*002c*/ 	.byte	0x04, 0x05
        /*002e*/ 	.short	(.L_198 - .L_197)
.L_197:
        /*0030*/ 	.word	0x00000100
        /*0034*/ 	.word	0x00000001
        /*0038*/ 	.word	0x00000001


	//----- nvinfo : EIATTR_CBANK_PARAM_SIZE
	.align		4
.L_198:
        /*003c*/ 	.byte	0x03, 0x19
        /*003e*/ 	.short	0x0428


	//----- nvinfo : EIATTR_PARAM_CBANK
	.align		4
        /*0040*/ 	.byte	0x04, 0x0a
        /*0042*/ 	.short	(.L_200 - .L_199)
	.align		4
.L_199:
        /*0044*/ 	.word	index@(.nv.constant0._ZN7cutlass13device_kernelIN5flash19enable_sm80_to_sm89INS1_16FlashAttnFwdSm80INS1_25CollectiveMainloopFwdSm80ILi8ELi1ELb0EN4cute5tupleIJNS5_1CILi128EEENS7_ILi64EEENS7_ILi192EEEEEELi192ENS_10bfloat16_tEfNS_4arch4Sm80ELb1ELb0ELb1ELb0ELb1ELb0ELb1ELb0EEENS1_21CollectiveEpilogueFwdINS6_IJS8_SA_S9_EEENS6_IJNS7_ILi1EEESI_SI_EEESC_SE_Li256ELb0ELb1ELb0ELb0EEENS1_30DynamicPersistentTileSchedulerILi256ELi256ELb0ELb1ELb0EEEEEEEEEvNT_6ParamsE)
        /*0048*/ 	.short	0x0210
        /*004a*/ 	.short	0x0428


	//----- nvinfo : EIATTR_SW_WAR
	.align		4
.L_200:
        /*004c*/ 	.byte	0x04, 0x36
        /*004e*/ 	.short	(.L_202 - .L_201)
.L_201:
        /*0050*/ 	.word	0x00000008
.L_202:


//--------------------- .nv.info._ZN7cutlass13device_kernelIN5flash19enable_sm80_to_sm89INS1_16FlashAttnFwdSm80INS1_25CollectiveMainloopFwdSm80ILi8ELi1ELb0EN4cute5tupleIJNS5_1CILi128EEENS7_ILi64EEENS7_ILi192EEEEEELi192ENS_10bfloat16_tEfNS_4arch4Sm80ELb1ELb0ELb1ELb1ELb1ELb0ELb1ELb0EEENS1_21CollectiveEpilogueFwdINS6_IJS8_SA_S9_EEENS6_IJNS7_ILi1EEESI_SI_EEESC_SE_Li256ELb1ELb1ELb0ELb0EEENS1_19SingleTileSchedulerILb1ELb0ELb1ELi128EEEEEEEEEvNT_6ParamsE --------------------------
	.section	.nv.info._ZN7cutlass13device_kernelIN5flash19enable_sm80_to_sm89INS1_16FlashAttnFwdSm80INS1_25CollectiveMainloopFwdSm80ILi8ELi1ELb0EN4cute5tupleIJNS5_1CILi128EEENS7_ILi64EEENS7_ILi192EEEEEELi192ENS_10bfloat16_tEfNS_4arch4Sm80ELb1ELb0ELb1ELb1ELb1ELb0ELb1ELb0EEENS1_21CollectiveEpilogueFwdINS6_IJS8_SA_S9_EEENS6_IJNS7_ILi1EEESI_SI_EEESC_SE_Li256ELb1ELb1ELb0ELb0EEENS1_19SingleTileSchedulerILb1ELb0ELb1ELi128EEEEEEEEEvNT_6ParamsE,"",@"SHT_CUDA_INFO"
	.sectionflags	@""
	.align	4


	//----- nvinfo : EIATTR_CUDA_API_VERSION
	.align		4
        /*0000*/ 	.byte	0x04, 0x37
        /*0002*/ 	.short	(.L_204 - .L_203)
.L_203:
        /*0004*/ 	.word	0x00000082


	//----- nvinfo : EIATTR_KPARAM_INFO
	.align		4
.L_204:
        /*0008*/ 	.byte	0x04, 0x17
        /*000a*/ 	.short	(.L_206 - .L_205)
.L_205:
        /*000c*/ 	.word	0x00000000
        /*0010*/ 	.short	0x0000
        /*0012*/ 	.short	0x0000
        /*0014*/ 	.byte	0x00, 0xf0, 0x61, 0x10


	//----- nvinfo : EIATTR_SPARSE_MMA_MASK
	.align		4
.L_206:
        /*0018*/ 	.byte	0x03, 0x50
        /*001a*/ 	.short	0x0000


	//----- nvinfo : EIATTR_MAXREG_COUNT
	.align		4
        /*001c*/ 	.byte	0x03, 0x1b
        /*001e*/ 	.short	0x00ff


	//----- nvinfo : EIATTR_MERCURY_ISA_VERSION
	.align		4
        /*0020*/ 	.byte	0x03, 0x5f
        /*0022*/ 	.short	0x0101


	//----- nvinfo : EIATTR_EXIT_INSTR_OFFSETS
	.align		4
        /*0024*/ 	.byte	0x04, 0x1c
        /*0026*/ 	.short	(.L_208 - .L_207)


	//   ....[0]....
.L_207:
        /*0028*/ 	.word	0x00000010


	//----- nvinfo : EIATTR_MAX_THREADS
	.align		4
.L_208:
        /*002c*/ 	.byte	0x04, 0x05
        /*002e*/ 	.short	(.L_210 - .L_209)
.L_209:
        /*0030*/ 	.word	0x00000100
        /*0034*/ 	.word	0x00000001
        /*0038*/ 	.word	0x00000001


	//----- nvinfo : EIATTR_CBANK_PARAM_SIZE
	.align		4
.L_210:
        /*003c*/ 	.byte	0x03, 0x19
        /*003e*/ 	.short	0x0418


	//----- nvinfo : EIATTR_PARAM_CBANK
	.align		4
        /*0040*/ 	.byte	0x04, 0x0a
        /*0042*/ 	.short	(.L_212 - .L_211)
	.align		4
.L_211:
        /*0044*/ 	.word	index@(.nv.constant0._ZN7cutlass13device_kernelIN5flash19enable_sm80_to_sm89INS1_16FlashAttnFwdSm80INS1_25CollectiveMainloopFwdSm80ILi8ELi1ELb0EN4cute5tupleIJNS5_1CILi128EEENS7_ILi64EEENS7_ILi192EEEEEELi192ENS_10bfloat16_tEfNS_4arch4Sm80ELb1ELb0ELb1ELb1ELb1ELb0ELb1ELb0EEENS1_21CollectiveEpilogueFwdINS6_IJS8_SA_S9_EEENS6_IJNS7_ILi1EEESI_SI_EEESC_SE_Li256ELb1ELb1ELb0ELb0EEENS1_19SingleTileSchedulerILb1ELb0ELb1ELi128EEEEEEEEEvNT_6ParamsE)
        /*0048*/ 	.short	0x0210
        /*004a*/ 	.short	0x0418


	//----- nvinfo : EIATTR_SW_WAR
	.align		4
.L_212:
        /*004c*/ 	.byte	0x04, 0x36
        /*004e*/ 	.short	(.L_214 - .L_213)
.L_213:
        /*0050*/ 	.word	0x00000008
.L_214:


//--------------------- .nv.info._ZN7cutlass13device_kernelIN5flash19enable_sm80_to_sm89INS1_16FlashAttnFwdSm80INS1_25CollectiveMainloopFwdSm80ILi8ELi1ELb0EN4cute5tupleIJNS5_1CILi128EEENS7_ILi64EEENS7_ILi192EEEEEELi192ENS_10bfloat16_tEfNS_4arch4Sm80ELb1ELb0ELb1ELb1ELb1ELb1ELb1ELb0EEENS1_21CollectiveEpilogueFwdINS6_IJS8_SA_S9_EEENS6_IJNS7_ILi1EEESI_SI_EEESC_SE_Li256ELb1ELb1ELb0ELb0EEENS1_19SingleTileSchedulerILb1ELb0ELb1ELi128EEEEEEEEEvNT_6ParamsE --------------------------
	.section	.nv.info._ZN7cutlass13device_kernelIN5flash19enable_sm80_to_sm89INS1_16FlashAttnFwdSm80INS1_25CollectiveMainloopFwdSm80ILi8ELi1ELb0EN4cute5tupleIJNS5_1CILi128EEENS7_ILi64EEENS7_ILi192EEEEEELi192ENS_10bfloat16_tEfNS_4arch4Sm80ELb1ELb0ELb1ELb1ELb1ELb1ELb1ELb0EEENS1_21CollectiveEpilogueFwdINS6_IJS8_SA_S9_EEENS6_IJNS7_ILi1EEESI_SI_EEESC_SE_Li256ELb1ELb1ELb0ELb0EEENS1_19SingleTileSchedulerILb1ELb0ELb1ELi128EEEEEEEEEvNT_6ParamsE,"",@"SHT_CUDA_INFO"
	.sectionflags	@""
	.align	4


	//----- nvinfo : EIATTR_CUDA_API_VERSION
	.align		4
        /*0000*/ 	.byte	0x04, 0x37
        /*0002*/ 	.short	(.L_216 - .L_215)
.L_215:
        /*0004*/ 	.word	0x00000082


	//----- nvinfo : EIATTR_KPARAM_INFO
	.align		4
.L_216:
        /*0008*/ 	.byte	0x04, 0x17
        /*000a*/ 	.short	(.L_218 - .L_217)
.L_217:
        /*000c*/ 	.word	0x00000000
        /*0010*/ 	.short	0x0000
        /*0012*/ 	.short	0x0000
        /*0014*/ 	.byte	0x00, 0xf0, 0x61, 0x10


	//----- nvinfo : EIATTR_SPARSE_MMA_MASK
	.align		4
.L_218:
        /*0018*/ 	.byte	0x03, 0x50
        /*001a*/ 	.short	0x0000


	//----- nvinfo : EIATTR_MAXREG_COUNT
	.align		4
        /*001c*/ 	.byte	0x03, 0x1b
        /*001e*/ 	.short	0x00ff


	//----- nvinfo : EIATTR_MERCURY_ISA_VERSION
	.align		4
        /*0020*/ 	.byte	0x03, 0x5f
        /*0022*/ 	.short	0x0101


	//----- nvinfo : EIATTR_EXIT_INSTR_OFFSETS
	.align		4
        /*0024*/ 	.byte	0x04, 0x1c
        /*0026*/ 	.short	(.L_220 - .L_219)


	//   ....[0]....
.L_219:
        /*0028*/ 	.word	0x00000010


	//----- nvinfo : EIATTR_MAX_THREADS
	.align		4
.L_220:
        /*002c*/ 	.byte	0x04, 0x05
        /*002e*/ 	.short	(.L_222 - .L_221)
.L_221:
        /*0030*/ 	.word	0x00000100
        /*0034*/ 	.word	0x00000001
        /*0038*/ 	.word	0x00000001


	//----- nvinfo : EIATTR_CBANK_PARAM_SIZE
	.align		4
.L_222:
        /*003c*/ 	.byte	0x03, 0x19
        /*003e*/ 	.short	0x0418


	//----- nvinfo : EIATTR_PARAM_CBANK
	.align		4
        /*0040*/ 	.byte	0x04, 0x0a
        /*0042*/ 	.short	(.L_224 - .L_223)
	.align		4
.L_223:
        /*0044*/ 	.word	index@(.nv.constant0._ZN7cutlass13device_kernelIN5flash19enable_sm80_to_sm89INS1_16FlashAttnFwdSm80INS1_25CollectiveMainloopFwdSm80ILi8ELi1ELb0EN4cute5tupleIJNS5_1CILi128EEENS7_ILi64EEENS7_ILi192EEEEEELi192ENS_10bfloat16_tEfNS_4arch4Sm80ELb1ELb0ELb1ELb1ELb1ELb1ELb1ELb0EEENS1_21CollectiveEpilogueFwdINS6_IJS8_SA_S9_EEENS6_IJNS7_ILi1EEESI_SI_EEESC_SE_Li256ELb1ELb1ELb0ELb0EEENS1_19SingleTileSchedulerILb1ELb0ELb1ELi128EEEEEEEEEvNT_6ParamsE)
        /*0048*/ 	.short	0x0210
        /*004a*/ 	.short	0x0418


	//----- nvinfo : EIATTR_SW_WAR
	.align		4
.L_224:
        /*004c*/ 	.byte	0x04, 0x36
        /*004e*/ 	.short	(.L_226 - .L_225)
.L_225:
        /*0050*/ 	.word	0x00000008
.L_226:


//--------------------- .nv.info._ZN7cutlass13device_kernelIN5flash19enable_sm80_to_sm89INS1_16FlashAttnFwdSm80INS1_25CollectiveMainloopFwdSm80ILi8ELi2ELb0EN4cute5tupleIJNS5_1CILi128EEENS7_ILi64EEENS7_ILi192EEEEEELi192ENS_10bfloat16_tEfNS_4arch4Sm80ELb0ELb0ELb1ELb0ELb1ELb0ELb1ELb0EEENS1_21CollectiveEpilogueFwdINS6_IJS8_SA_S9_EEENS6_IJNS7_ILi1EEESI_SI_EEESC_SE_Li256ELb0ELb1ELb0ELb0EEENS1_19SingleTileSchedulerILb0ELb0ELb1ELi128EEEEEEEEEvNT_6ParamsE --------------------------
	.section	.nv.info._ZN7cutlass13device_kernelIN5flash19enable_sm80_to_sm89INS1_16FlashAttnFwdSm80INS1_25CollectiveMainloopFwdSm80ILi8ELi2ELb0EN4cute5tupleIJNS5_1CILi128EEENS7_ILi64EEENS7_ILi192EEEEEELi192ENS_10bfloat16_tEfNS_4arch4Sm80ELb0ELb0ELb1ELb0ELb1ELb0ELb1ELb0EEENS1_21CollectiveEpilogueFwdINS6_IJS8_SA_S9_EEENS6_IJNS7_ILi1EEESI_SI_EEESC_SE_Li256ELb0ELb1ELb0ELb0EEENS1_19SingleTileSchedulerILb0ELb0ELb1ELi128EEEEEEEEEvNT_6ParamsE,"",@"SHT_CUDA_INFO"
	.sectionflags	@""
	.align	4


	//----- nvinfo : EIATTR_CUDA_API_VERSION
	.align		4
        /*0000*/ 	.byte	0x04, 0x37
        /*0002*/ 	.short	(.L_228 - .L_227)
.L_227:
        /*0004*/ 	.word	0x00000082


	//----- nvinfo : EIATTR_KPARAM_INFO
	.align		4
.L_228:
        /*0008*/ 	.byte	0x04, 0x17
        /*000a*/ 	.short	(.L_230 - .L_229)
.L_229:
        /*000c*/ 	.word	0x00000000
        /*0010*/ 	.short	0x0000
        /*0012*/ 	.short	0x0000
        /*0014*/ 	.byte	0x00, 0xf0, 0x61, 0x10


	//----- nvinfo : EIATTR_SPARSE_MMA_MASK
	.align		4
.L_230:
        /*0018*/ 	.byte	0x03, 0x50
        /*001a*/ 	.short	0x0000


	//----- nvinfo : EIATTR_MAXREG_COUNT
	.align		4
        /*001c*/ 	.byte	0x03, 0x1b
        /*001e*/ 	.short	0x00ff


	//----- nvinfo : EIATTR_MERCURY_ISA_VERSION
	.align		4
        /*0020*/ 	.byte	0x03, 0x5f
        /*0022*/ 	.short	0x0101


	//----- nvinfo : EIATTR_EXIT_INSTR_OFFSETS
	.align		4
        /*0024*/ 	.byte	0x04, 0x1c
        /*0026*/ 	.short	(.L_232 - .L_231)


	//   ....[0]....
.L_231:
        /*0028*/ 	.word	0x00000010


	//----- nvinfo : EIATTR_MAX_THREADS
	.align		4
.L_232:
        /*002c*/ 	.byte	0x04, 0x05
        /*002e*/ 	.short	(.L_234 - .L_233)
.L_233:
        /*0030*/ 	.word	0x00000100
        /*0034*/ 	.word	0x00000001
        /*0038*/ 	.word	0x00000001


	//----- nvinfo : EIATTR_CBANK_PARAM_SIZE
	.align		4
.L_234:
        /*003c*/ 	.byte	0x03, 0x19
        /*003e*/ 	.short	0x0418


	//----- nvinfo : EIATTR_PARAM_CBANK
	.align		4
        /*0040*/ 	.byte	0x04, 0x0a
        /*0042*/ 	.short	(.L_236 - .L_235)
	.align		4
.L_235:
        /*0044*/ 	.word	index@(.nv.constant0._ZN7cutlass13device_kernelIN5flash19enable_sm80_to_sm89INS1_16FlashAttnFwdSm80INS1_25CollectiveMainloopFwdSm80ILi8ELi2ELb0EN4cute5tupleIJNS5_1CILi128EEENS7_ILi64EEENS7_ILi192EEEEEELi192ENS_10bfloat16_tEfNS_4arch4Sm80ELb0ELb0ELb1ELb0ELb1ELb0ELb1ELb0EEENS1_21CollectiveEpilogueFwdINS6_IJS8_SA_S9_EEENS6_IJNS7_ILi1EEESI_SI_EEESC_SE_Li256ELb0ELb1ELb0ELb0EEENS1_19SingleTileSchedulerILb0ELb0ELb1ELi128EEEEEEEEEvNT_6ParamsE)
        /*0048*/ 	.short	0x0210
        /*004a*/ 	.short	0x0418


	//----- nvinfo : EIATTR_SW_WAR
	.align		4
.L_236:
        /*004c*/ 	.byte	0x04, 0x36
        /*004e*/ 	.short	(.L_238 - .L_237)
.L_237:
        /*0050*/ 	.word	0x00000008
.L_238:


//--------------------- .nv.info._ZN7cutlass13device_kernelIN5flash19enable_sm80_to_sm89INS1_16FlashAttnFwdSm80INS1_25CollectiveMainloopFwdSm80ILi8ELi2ELb0EN4cute5tupleIJNS5_1CILi128EEENS7_ILi64EEENS7_ILi192EEEEEELi192ENS_10bfloat16_tEfNS_4arch4Sm80ELb0ELb0ELb1ELb1ELb1ELb0ELb1ELb0EEENS1_21CollectiveEpilogueFwdINS6_IJS8_SA_S9_EEENS6_IJNS7_ILi1EEESI_SI_EEESC_SE_Li256ELb1ELb1ELb0ELb0EEENS1_19SingleTileSchedulerILb1ELb0ELb1ELi128EEEEEEEEEvNT_6ParamsE --------------------------
	.section	.nv.info._ZN7cutlass13device_kernelIN5flash19enable_sm80_to_sm89INS1_16FlashAttnFwdSm80INS1_25CollectiveMainloopFwdSm80ILi8ELi2ELb0EN4cute5tupleIJNS5_1CILi128EEENS7_ILi64EEENS7_ILi192EEEEEELi192ENS_10bfloat16_tEfNS_4arch4Sm80ELb0ELb0ELb1ELb1ELb1ELb0ELb1ELb0EEENS1_21CollectiveEpilogueFwdINS6_IJS8_SA_S9_EEENS6_IJNS7_ILi1EEESI_SI_EEESC_SE_Li256ELb1ELb1ELb0ELb0EEENS1_19SingleTileSchedulerILb1ELb0ELb1ELi128EEEEEEEEEvNT_6ParamsE,"",@"SHT_CUDA_INFO"
	.sectionflags	@""
	.align	4


	//----- nvinfo : EIATTR_CUDA_API_VERSION
	.align		4
        /*0000*/ 	.byte	0x04, 0x37
        /*0002*/ 	.short	(.L_240 - .L_239)
.L_239:
        /*0004*/ 	.word	0x00000082


	//----- nvinfo : EIATTR_KPARAM_INFO
	.align		4
.L_240:
        /*0008*/ 	.byte	0x04, 0x17
        /*000a*/ 	.short	(.L_242 - .L_241)
.L_241:
        /*000c*/ 	.word	0x00000000
        /*0010*/ 	.short	0x0000
        /*0012*/ 	.short	0x0000
        /*0014*/ 	.byte	0x00, 0xf0, 0x61, 0x10


	//----- nvinfo : EIATTR_SPARSE_MMA_MASK
	.align		4
.L_242:
        /*0018*/ 	.byte	0x03, 0x50
        /*001a*/ 	.short	0x0000


	//----- nvinfo : EIATTR_MAXREG_COUNT
	.align		4
        /*001c*/ 	.byte	0x03, 0x1b
        /*001e*/ 	.short	0x00ff


	//----- nvinfo : EIATTR_MERCURY_ISA_VERSION
	.align		4
        /*0020*/ 	.byte	0x03, 0x5f
        /*0022*/ 	.short	0x0101


	//----- nvinfo : EIATTR_EXIT_INSTR_OFFSETS
	.align		4
        /*0024*/ 	.byte	0x04, 0x1c
        /*0026*/ 	.short	(.L_244 - .L_243)


	//   ....[0]....
.L_243:
        /*0028*/ 	.word	0x00000010


	//----- nvinfo : EIATTR_MAX_THREADS
	.align		4
.L_244:
        /*002c*/ 	.byte	0x04, 0x05
        /*002e*/ 	.short	(.L_246 - .L_245)
.L_245:
        /*0030*/ 	.word	0x00000100
        /*0034*/ 	.word	0x00000001
        /*0038*/ 	.word	0x00000001


	//----- nvinfo : EIATTR_CBANK_PARAM_SIZE
	.align		4
.L_246:
        /*003c*/ 	.byte	0x03, 0x19
        /*003e*/ 	.short	0x0418


	//----- nvinfo : EIATTR_PARAM_CBANK
	.align		4
        /*0040*/ 	.byte	0x04, 0x0a
        /*0042*/ 	.short	(.L_248 - .L_247)
	.align		4
.L_247:
        /*0044*/ 	.word	index@(.nv.constant0._ZN7cutlass13device_kernelIN5flash19enable_sm80_to_sm89INS1_16FlashAttnFwdSm80INS1_25CollectiveMainloopFwdSm80ILi8ELi2ELb0EN4cute5tupleIJNS5_1CILi128EEENS7_ILi64EEENS7_ILi192EEEEEELi192ENS_10bfloat16_tEfNS_4arch4Sm80ELb0ELb0ELb1ELb1ELb1ELb0ELb1ELb0EEENS1_21CollectiveEpilogueFwdINS6_IJS8_SA_S9_EEENS6_IJNS7_ILi1EEESI_SI_EEESC_SE_Li256ELb1ELb1ELb0ELb0EEENS1_19SingleTileSchedulerILb1ELb0ELb1ELi128EEEEEEEEEvNT_6ParamsE)
        /*0048*/ 	.short	0x0210
        /*004a*/ 	.short	0x0418


	//----- nvinfo : EIATTR_SW_WAR
	.align		4
.L_248:
        /*004c*/ 	.byte	0x04, 0x36
        /*004e*/ 	.short	(.L_250 - .L_249)
.L_249:
        /*0050*/ 	.word	0x00000008
.L_250:


//--------------------- .nv.info._ZN7cutlass13device_kernelIN5flash19enable_sm80_to_sm89INS1_16FlashAttnFwdSm80INS1_25CollectiveMainloopFwdSm80ILi8ELi2ELb0EN4cute5tupleIJNS5_1CILi128EEENS7_ILi64EEENS7_ILi192EEEEEELi192ENS_10bfloat16_tEfNS_4arch4Sm80ELb0ELb0ELb1ELb1ELb1ELb1ELb1ELb0EEENS1_21CollectiveEpilogueFwdINS6_IJS8_SA_S9_EEENS6_IJNS7_ILi1EEESI_SI_EEESC_SE_Li256ELb1ELb1ELb0ELb0EEENS1_19SingleTileSchedulerILb1ELb0ELb1ELi128EEEEEEEEEvNT_6ParamsE --------------------------
	.section	.nv.info._ZN7cutlass13device_kernelIN5flash19enable_sm80_to_sm89INS1_16FlashAttnFwdSm80INS1_25CollectiveMainloopFwdSm80ILi8ELi2ELb0EN4cute5tupleIJNS5_1CILi128EEENS7_ILi64EEENS7_ILi192EEEEEELi192ENS_10bfloat16_tEfNS_4arch4Sm80ELb0ELb0ELb1ELb1ELb1ELb1ELb1ELb0EEENS1_21CollectiveEpilogueFwdINS6_IJS8_SA_S9_EEENS6_IJNS7_ILi1EEESI_SI_EEESC_SE_Li256ELb1ELb1ELb0ELb0EEENS1_19SingleTileSchedulerILb1ELb0ELb1ELi128EEEEEEEEEvNT_6ParamsE,"",@"SHT_CUDA_INFO"
	.sectionflags	@""
	.align	4


	//----- nvinfo : EIATTR_CUDA_API_VERSION
	.align		4
        /*0000*/ 	.byte	0x04, 0x37
        /*0002*/ 	.short	(.L_252 - .L_251)
.L_251:
        /*0004*/ 	.word	0x00000082


	//----- nvinfo : EIATTR_KPARAM_INFO
	.align		4
.L_252:
        /*0008*/ 	.byte	0x04, 0x17
        /*000a*/ 	.short	(.L_254 - .L_253)
.L_253:
        /*000c*/ 	.word	0x00000000
        /*0010*/ 	.short	0x0000
        /*0012*/ 	.short	0x0000
        /*0014*/ 	.byte	0x00, 0xf0, 0x61, 0x10


	//----- nvinfo : EIATTR_SPARSE_MMA_MASK
	.align		4
.L_254:
        /*0018*/ 	.byte	0x03, 0x50
        /*001a*/ 	.short	0x0000


	//----- nvinfo : EIATTR_MAXREG_COUNT
	.align		4
        /*001c*/ 	.byte	0x03, 0x1b
        /*001e*/ 	.short	0x00ff


	//----- nvinfo : EIATTR_MERCURY_ISA_VERSION
	.align		4
        /*0020*/ 	.byte	0x03, 0x5f
        /*0022*/ 	.short	0x0101


	//----- nvinfo : EIATTR_EXIT_INSTR_OFFSETS
	.align		4
        /*0024*/ 	.byte	0x04, 0x1c
        /*0026*/ 	.short	(.L_256 - .L_255)


	//   ....[0]....
.L_255:
        /*0028*/ 	.word	0x00000010


	//----- nvinfo : EIATTR_MAX_THREADS
	.align		4
.L_256:
        /*002c*/ 	.byte	0x04, 0x05
        /*002e*/ 	.short	(.L_258 - .L_257)
.L_257:
        /*0030*/ 	.word	0x00000100
        /*0034*/ 	.word	0x00000001
        /*0038*/ 	.word	0x00000001


	//----- nvinfo : EIATTR_CBANK_PARAM_SIZE
	.align		4
.L_258:
        /*003c*/ 	.byte	0x03, 0x19
        /*003e*/ 	.short	0x0418


	//----- nvinfo : EIATTR_PARAM_CBANK
	.align		4
        /*0040*/ 	.byte	0x04, 0x0a
        /*0042*/ 	.short	(.L_260 - .L_259)
	.align		4
.L_259:
        /*0044*/ 	.word	index@(.nv.constant0._ZN7cutlass13device_kernelIN5flash19enable_sm80_to_sm89INS1_16FlashAttnFwdSm80INS1_25CollectiveMainloopFwdSm80ILi8ELi2ELb0EN4cute5tupleIJNS5_1CILi128EEENS7_ILi64EEENS7_ILi192EEEEEELi192ENS_10bfloat16_tEfNS_4arch4Sm80ELb0ELb0ELb1ELb1ELb1ELb1ELb1ELb0EEENS1_21CollectiveEpilogueFwdINS6_IJS8_SA_S9_EEENS6_IJNS7_ILi1EEESI_SI_EEESC_SE_Li256ELb1ELb1ELb0ELb0EEENS1_19SingleTileSchedulerILb1ELb0ELb1ELi128EEEEEEEEEvNT_6ParamsE)
        /*0048*/ 	.short	0x0210
        /*004a*/ 	.short	0x0418


	//----- nvinfo : EIATTR_SW_WAR
	.align		4
.L_260:
        /*004c*/ 	.byte	0x04, 0x36
        /*004e*/ 	.short	(.L_262 - .L_261)
.L_261:
        /*0050*/ 	.word	0x00000008
.L_262:


//--------------------- .nv.info._ZN7cutlass13device_kernelIN5flash19enable_sm80_to_sm89INS1_16FlashAttnFwdSm80INS1_25CollectiveMainloopFwdSm80ILi8ELi2ELb0EN4cute5tupleIJNS5_1CILi128EEENS7_ILi64EEENS7_ILi192EEEEEELi192ENS_10bfloat16_tEfNS_4arch4Sm80ELb0ELb1ELb1ELb0ELb1ELb0ELb1ELb0EEENS1_21CollectiveEpilogueFwdINS6_IJS8_SA_S9_EEENS6_IJNS7_ILi1EEESI_SI_EEESC_SE_Li256ELb0ELb1ELb0ELb0EEENS1_19SingleTileSchedulerILb0ELb0ELb1ELi128EEEEEEEEEvNT_6ParamsE --------------------------
	.section	.nv.info._ZN7cutlass13device_kernelIN5flash19enable_sm80_to_sm89INS1_16FlashAttnFwdSm80INS1_25CollectiveMainloopFwdSm80ILi8ELi2ELb0EN4cute5tupleIJNS5_1CILi128EEENS7_ILi64EEENS7_ILi192EEEEEELi192ENS_10bfloat16_tEfNS_4arch4Sm80ELb0ELb1ELb1ELb0ELb1ELb0ELb1ELb0EEENS1_21CollectiveEpilogueFwdINS6_IJS8_SA_S9_EEENS6_IJNS7_ILi1EEESI_SI_EEESC_SE_Li256ELb0ELb1ELb0ELb0EEENS1_19SingleTileSchedulerILb0ELb0ELb1ELi128EEEEEEEEEvNT_6ParamsE,"",@"SHT_CUDA_INFO"
	.sectionflags	@""
	.align	4


	//----- nvinfo : EIATTR_CUDA_API_VERSION
	.align		4
        /*0000*/ 	.byte	0x04, 0x37
        /*0002*/ 	.short	(.L_264 - .L_263)
.L_263:
        /*0004*/ 	.word	0x00000082


	//----- nvinfo : EIATTR_KPARAM_INFO
	.align		4
.L_264:
        /*0008*/ 	.byte	0x04, 0x17
        /*000a*/ 	.short	(.L_266 - .L_265)
.L_265:
        /*000c*/ 	.word	0x00000000
        /*0010*/ 	.short	0x0000
        /*0012*/ 	.short	0x0000
        /*0014*/ 	.byte	0x00, 0xf0, 0x61, 0x10


	//----- nvinfo : EIATTR_SPARSE_MMA_MASK
	.align		4
.L_266:
        /*0018*/ 	.byte	0x03, 0x50
        /*001a*/ 	.short	0x0000


	//----- nvinfo : EIATTR_MAXREG_COUNT
	.align		4
        /*001c*/ 	.byte	0x03, 0x1b
        /*001e*/ 	.short	0x00ff


	//----- nvinfo : EIATTR_MERCURY_ISA_VERSION
	.align		4
        /*0020*/ 	.byte	0x03, 0x5f
        /*0022*/ 	.short	0x0101


	//----- nvinfo : EIATTR_EXIT_INSTR_OFFSETS
	.align		4
        /*0024*/ 	.byte	0x04, 0x1c
        /*0026*/ 	.short	(.L_268 - .L_267)


	//   ....[0]....
.L_267:
        /*0028*/ 	.word	0x00000010


	//----- nvinfo : EIATTR_MAX_THREADS
	.align		4
.L_268:
        /*002c*/ 	.byte	0x04, 0x05
        /*002e*/ 	.short	(.L_270 - .L_269)
.L_269:
        /*0030*/ 	.word	0x00000100
        /*0034*/ 	.word	0x00000001
        /*0038*/ 	.word	0x00000001


	//----- nvinfo : EIATTR_CBANK_PARAM_SIZE
	.align		4
.L_270:
        /*003c*/ 	.byte	0x03, 0x19
        /*003e*/ 	.short	0x0418


	//----- nvinfo : EIATTR_PARAM_CBANK
	.align		4
        /*0040*/ 	.byte	0x04, 0x0a
        /*0042*/ 	.short	(.L_272 - .L_271)
	.align		4
.L_271:
        /*0044*/ 	.word	index@(.nv.constant0._ZN7cutlass13device_kernelIN5flash19enable_sm80_to_sm89INS1_16FlashAttnFwdSm80INS1_25CollectiveMainloopFwdSm80ILi8ELi2ELb0EN4cute5tupleIJNS5_1CILi128EEENS7_ILi64EEENS7_ILi192EEEEEELi192ENS_10bfloat16_tEfNS_4arch4Sm80ELb0ELb1ELb1ELb0ELb1ELb0ELb1ELb0EEENS1_21CollectiveEpilogueFwdINS6_IJS8_SA_S9_EEENS6_IJNS7_ILi1EEESI_SI_EEESC_SE_Li256ELb0ELb1ELb0ELb0EEENS1_19SingleTileSchedulerILb0ELb0ELb1ELi128EEEEEEEEEvNT_6ParamsE)
        /*0048*/ 	.short	0x0210
        /*004a*/ 	.short	0x0418


	//----- nvinfo : EIATTR_SW_WAR
	.align		4
.L_272:
        /*004c*/ 	.byte	0x04, 0x36
        /*004e*/ 	.short	(.L_274 - .L_273)
.L_273:
        /*0050*/ 	.word	0x00000008
.L_274:


//--------------------- .nv.info._ZN7cutlass13device_kernelIN5flash19enable_sm80_to_sm89INS1_16FlashAttnFwdSm80INS1_25CollectiveMainloopFwdSm80ILi8ELi2ELb0EN4cute5tupleIJNS5_1CILi128EEENS7_ILi64EEENS7_ILi192EEEEEELi192ENS_10bfloat16_tEfNS_4arch4Sm80ELb0ELb1ELb1ELb1ELb1ELb0ELb1ELb0EEENS1_21CollectiveEpilogueFwdINS6_IJS8_SA_S9_EEENS6_IJNS7_ILi1EEESI_SI_EEESC_SE_Li256ELb1ELb1ELb0ELb0EEENS1_19SingleTileSchedulerILb1ELb0ELb1ELi128EEEEEEEEEvNT_6ParamsE --------------------------
	.section	.nv.info._ZN7cutlass13device_kernelIN5flash19enable_sm80_to_sm89INS1_16FlashAttnFwdSm80INS1_25CollectiveMainloopFwdSm80ILi8ELi2ELb0EN4cute5tupleIJNS5_1CILi128EEENS7_ILi64EEENS7_ILi192EEEEEELi192ENS_10bfloat16_tEfNS_4arch4Sm80ELb0ELb1ELb1ELb1ELb1ELb0ELb1ELb0EEENS1_21CollectiveEpilogueFwdINS6_IJS8_SA_S9_EEENS6_IJNS7_ILi1EEESI_SI_EEESC_SE_Li256ELb1ELb1ELb0ELb0EEENS1_19SingleTileSchedulerILb1ELb0ELb1ELi128EEEEEEEEEvNT_6ParamsE,"",@"SHT_CUDA_INFO"
	.sectionflags	@""
	.align	4


	//----- nvinfo : EIATTR_CUDA_API_VERSION
	.align		4
        /*0000*/ 	.byte	0x04, 0x37
        /*0002*/ 	.short	(.L_276 - .L_275)
.L_275:
        /*0004*/ 	.word	0x00000082


	//----- nvinfo : EIATTR_KPARAM_INFO
	.align		4
.L_276:
        /*0008*/ 	.byte	0x04, 0x17
        /*000a*/ 	.short	(.L_278 - .L_277)
.L_277:
        /*000c*/ 	.word	0x00000000
        /*0010*/ 	.short	0x0000
        /*0012*/ 	.short	0x0000
        /*0014*/ 	.byte	0x00, 0xf0, 0x61, 0x10


	//----- nvinfo : EIATTR_SPARSE_MMA_MASK
	.align		4
.L_278:
        /*0018*/ 	.byte	0x03, 0x50
        /*001a*/ 	.short	0x0000


	//----- nvinfo : EIATTR_MAXREG_COUNT
	.align		4
        /*001c*/ 	.byte	0x03, 0x1b
        /*001e*/ 	.short	0x00ff


	//----- nvinfo : EIATTR_MERCURY_ISA_VERSION
	.align		4
        /*0020*/ 	.byte	0x03, 0x5f
        /*0022*/ 	.short	0x0101


	//----- nvinfo : EIATTR_EXIT_INSTR_OFFSETS
	.align		4
        /*0024*/ 	.byte	0x04, 0x1c
        /*0026*/ 	.short	(.L_280 - .L_279)


	//   ....[0]....
.L_279:
        /*0028*/ 	.word	0x00000010


	//----- nvinfo : EIATTR_MAX_THREADS
	.align		4
.L_280:
        /*002c*/ 	.byte	0x04, 0x05
        /*002e*/ 	.short	(.L_282 - .L_281)
.L_281:
        /*0030*/ 	.word	0x00000100
        /*0034*/ 	.word	0x00000001
        /*0038*/ 	.word	0x00000001


	//----- nvinfo : EIATTR_CBANK_PARAM_SIZE
	.align		4
.L_282:
        /*003c*/ 	.byte	0x03, 0x19
        /*003e*/ 	.short	0x0418


	//----- nvinfo : EIATTR_PARAM_CBANK
	.align		4
        /*0040*/ 	.byte	0x04, 0x0a
        /*0042*/ 	.short	(.L_284 - .L_283)
	.align		4
.L_283:
        /*0044*/ 	.word	index@(.nv.constant0._ZN7cutlass13device_kernelIN5flash19enable_sm80_to_sm89INS1_16FlashAttnFwdSm80INS1_25CollectiveMainloopFwdSm80ILi8ELi2ELb0EN4cute5tupleIJNS5_1CILi128EEENS7_ILi64EEENS7_ILi192EEEEEELi192ENS_10bfloat16_tEfNS_4arch4Sm80ELb0ELb1ELb1ELb1ELb1ELb0ELb1ELb0EEENS1_21CollectiveEpilogueFwdINS6_IJS8_SA_S9_EEENS6_IJNS7_ILi1EEESI_SI_EEESC_SE_Li256ELb1ELb1ELb0ELb0EEENS1_19SingleTileSchedulerILb1ELb0ELb1ELi128EEEEEEEEEvNT_6ParamsE)
        /*0048*/ 	.short	0x0210
        /*004a*/ 	.short	0x0418


	//----- nvinfo : EIATTR_SW_WAR
	.align		4
.L_284:
        /*004c*/ 	.byte	0x04, 0x36
        /*004e*/ 	.short	(.L_286 - .L_285)
.L_285:
        /*0050*/ 	.word	0x00000008
.L_286:


//--------------------- .nv.info._ZN7cutlass13device_kernelIN5flash19enable_sm80_to_sm89INS1_16FlashAttnFwdSm80INS1_25CollectiveMainloopFwdSm80ILi8ELi2ELb0EN4cute5tupleIJNS5_1CILi128EEENS7_ILi64EEENS7_ILi192EEEEEELi192ENS_10bfloat16_tEfNS_4arch4Sm80ELb0ELb1ELb1ELb1ELb1ELb1ELb1ELb0EEENS1_21CollectiveEpilogueFwdINS6_IJS8_SA_S9_EEENS6_IJNS7_ILi1EEESI_SI_EEESC_SE_Li256ELb1ELb1ELb0ELb0EEENS1_19SingleTileSchedulerILb1ELb0ELb1ELi128EEEEEEEEEvNT_6ParamsE --------------------------
	.section	.nv.info._ZN7cutlass13device_kernelIN5flash19enable_sm80_to_sm89INS1_16FlashAttnFwdSm80INS1_25CollectiveMainloopFwdSm80ILi8ELi2ELb0EN4cute5tupleIJNS5_1CILi128EEENS7_ILi64EEENS7_ILi192EEEEEELi192ENS_10bfloat16_tEfNS_4arch4Sm80ELb0ELb1ELb1ELb1ELb1ELb1ELb1ELb0EEENS1_21CollectiveEpilogueFwdINS6_IJS8_SA_S9_EEENS6_IJNS7_ILi1EEESI_SI_EEESC_SE_Li256ELb1ELb1ELb0ELb0EEENS1_19SingleTileSchedulerILb1ELb0ELb1ELi128EEEEEEEEEvNT_6ParamsE,"",@"SHT_CUDA_INFO"
	.sectionflags	@""
	.align	4


	//----- nvinfo : EIATTR_CUDA_API_VERSION
	.align		4
        /*0000*/ 	.byte	0x04, 0x37
        /*0002*/ 	.short	(.L_288 - .L_287)
.L_287:
        /*0004*/ 	.word	0x00000082


	//----- nvinfo : EIATTR_KPARAM_INFO
	.align		4
.L_288:
        /*0008*/ 	.byte	0x04, 0x17
        /*000a*/ 	.short	(.L_290 - .L_289)
.L_289:
        /*000c*/ 	.word	0x00000000
        /*0010*/ 	.short	0x0000
        /*0012*/ 	.short	0x0000
        /*0014*/ 	.byte	0x00, 0xf0, 0x61, 0x10


	//----- nvinfo : EIATTR_SPARSE_MMA_MASK
	.align		4
.L_290:
        /*0018*/ 	.byte	0x03, 0x50
        /*001a*/ 	.short	0x0000


	//----- nvinfo : EIATTR_MAXREG_COUNT
	.align		4
        /*001c*/ 	.byte	0x03, 0x1b
        /*001e*/ 	.short	0x00ff


	//----- nvinfo : EIATTR_MERCURY_ISA_VERSION
	.align		4
        /*0020*/ 	.byte	0x03, 0x5f
        /*0022*/ 	.short	0x0101


	//----- nvinfo : EIATTR_EXIT_INSTR_OFFSETS
	.align		4
        /*0024*/ 	.byte	0x04, 0x1c
        /*0026*/ 	.short	(.L_292 - .L_291)


	//   ....[0]....
.L_291:
        /*0028*/ 	.word	0x00000010


	//----- nvinfo : EIATTR_MAX_THREADS
	.align		4
.L_292:
        /*002c*/ 	.byte	0x04, 0x05
        /*002e*/ 	.short	(.L_294 - .L_293)
.L_293:
        /*0030*/ 	.word	0x00000100
        /*0034*/ 	.word	0x00000001
        /*0038*/ 	.word	0x00000001


	//----- nvinfo : EIATTR_CBANK_PARAM_SIZE
	.align		4
.L_294:
        /*003c*/ 	.byte	0x03, 0x19
        /*003e*/ 	.short	0x0418


	//----- nvinfo : EIATTR_PARAM_CBANK
	.align		4
        /*0040*/ 	.byte	0x04, 0x0a
        /*0042*/ 	.short	(.L_296 - .L_295)
	.align		4
.L_295:
        /*0044*/ 	.word	index@(.nv.constant0._ZN7cutlass13device_kernelIN5flash19enable_sm80_to_sm89INS1_16FlashAttnFwdSm80INS1_25CollectiveMainloopFwdSm80ILi8ELi2ELb0EN4cute5tupleIJNS5_1CILi128EEENS7_ILi64EEENS7_ILi192EEEEEELi192ENS_10bfloat16_tEfNS_4arch4Sm80ELb0ELb1ELb1ELb1ELb1ELb1ELb1ELb0EEENS1_21CollectiveEpilogueFwdINS6_IJS8_SA_S9_EEENS6_IJNS7_ILi1EEESI_SI_EEESC_SE_Li256ELb1ELb1ELb0ELb0EEENS1_19SingleTileSchedulerILb1ELb0ELb1ELi128EEEEEEEEEvNT_6ParamsE)
        /*0048*/ 	.short	0x0210
        /*004a*/ 	.short	0x0418


	//----- nvinfo : EIATTR_SW_WAR
	.align		4
.L_296:
        /*004c*/ 	.byte	0x04, 0x36
        /*004e*/ 	.short	(.L_298 - .L_297)
.L_297:
        /*0050*/ 	.word	0x00000008
.L_298:


//--------------------- .nv.info._ZN7cutlass13device_kernelIN5flash19enable_sm80_to_sm89INS1_16FlashAttnFwdSm80INS1_25CollectiveMainloopFwdSm80ILi8ELi2ELb0EN4cute5tupleIJNS5_1CILi128EEENS7_ILi64EEENS7_ILi192EEEEEELi192ENS_10bfloat16_tEfNS_4arch4Sm80ELb1ELb0ELb1ELb0ELb1ELb0ELb1ELb0EEENS1_21CollectiveEpilogueFwdINS6_IJS8_SA_S9_EEENS6_IJNS7_ILi1EEESI_SI_EEESC_SE_Li256ELb0ELb1ELb0ELb0EEENS1_30DynamicPersistentTileSchedulerILi256ELi256ELb0ELb1ELb0EEEEEEEEEvNT_6ParamsE --------------------------
	.section	.nv.info._ZN7cutlass13device_kernelIN5flash19enable_sm80_to_sm89INS1_16FlashAttnFwdSm80INS1_25CollectiveMainloopFwdSm80ILi8ELi2ELb0EN4cute5tupleIJNS5_1CILi128EEENS7_ILi64EEENS7_ILi192EEEEEELi192ENS_10bfloat16_tEfNS_4arch4Sm80ELb1ELb0ELb1ELb0ELb1ELb0ELb1ELb0EEENS1_21CollectiveEpilogueFwdINS6_IJS8_SA_S9_EEENS6_IJNS7_ILi1EEESI_SI_EEESC_SE_Li256ELb0ELb1ELb0ELb0EEENS1_30DynamicPersistentTileSchedulerILi256ELi256ELb0ELb1ELb0EEEEEEEEEvNT_6ParamsE,"",@"SHT_CUDA_INFO"
	.sectionflags	@""
	.align	4


	//----- nvinfo : EIATTR_CUDA_API_VERSION
	.align		4
        /*0000*/ 	.byte	0x04, 0x37
        /*0002*/ 	.short	(.L_300 - .L_299)
.L_299:
        /*0004*/ 	.word	0x00000082


	//----- nvinfo : EIATTR_KPARAM_INFO
	.align		4
.L_300:
        /*0008*/ 	.byte	0x04, 0x17
        /*000a*/ 	.short	(.L_302 - .L_301)
.L_301:
        /*000c*/ 	.word	0x00000000
        /*0010*/ 	.short	0x0000
        /*0012*/ 	.short	0x0000
        /*0014*/ 	.byte	0x00, 0xf0, 0xa1, 0x10


	//----- nvinfo : EIATTR_SPARSE_MMA_MASK
	.align		4
.L_302:
        /*0018*/ 	.byte	0x03, 0x50
        /*001a*/ 	.short	0x0000


	//----- nvinfo : EIATTR_MAXREG_COUNT
	.align		4
        /*001c*/ 	.byte	0x03, 0x1b
        /*001e*/ 	.short	0x00ff


	//----- nvinfo : EIATTR_MERCURY_ISA_VERSION
	.align		4
        /*0020*/ 	.byte	0x03, 0x5f
        /*0022*/ 	.short	0x0101


	//----- nvinfo : EIATTR_EXIT_INSTR_OFFSETS
	.align		4
        /*0024*/ 	.byte	0x04, 0x1c
        /*0026*/ 	.short	(.L_304 - .L_303)


	//   ....[0]....
.L_303:
        /*0028*/ 	.word	0x00000010


	//----- nvinfo : EIATTR_MAX_THREADS
	.align		4
.L_304:
        /*002c*/ 	.byte	0x04, 0x05
        /*002e*/ 	.short	(.L_306 - .L_305)
.L_305:
        /*0030*/ 	.word	0x00000100
        /*0034*/ 	.word	0x00000001
        /*0038*/ 	.word	0x00000001


	//----- nvinfo : EIATTR_CBANK_PARAM_SIZE
	.align		4
.L_306:
        /*003c*/ 	.byte	0x03, 0x19
        /*003e*/ 	.short	0x0428


	//----- nvinfo : EIATTR_PARAM_CBANK
	.align		4
        /*0040*/ 	.byte	0x04, 0x0a
        /*0042*/ 	.short	(.L_308 - .L_307)
	.align		4
.L_307:
        /*0044*/ 	.word	index@(.nv.constant0._ZN7cutlass13device_kernelIN5flash19enable_sm80_to_sm89INS1_16FlashAttnFwdSm80INS1_25CollectiveMainloopFwdSm80ILi8ELi2ELb0EN4cute5tupleIJNS5_1CILi128EEENS7_ILi64EEENS7_ILi192EEEEEELi192ENS_10bfloat16_tEfNS_4arch4Sm80ELb1ELb0ELb1ELb0ELb1ELb0ELb1ELb0EEENS1_21CollectiveEpilogueFwdINS6_IJS8_SA_S9_EEENS6_IJNS7_ILi1EEESI_SI_EEESC_SE_Li256ELb0ELb1ELb0ELb0EEENS1_30DynamicPersistentTileSchedulerILi256ELi256ELb0ELb1ELb0EEEEEEEEEvNT_6ParamsE)
        /*0048*/ 	.short	0x0210
        /*004a*/ 	.short	0x0428


	//----- nvinfo : EIATTR_SW_WAR
	.align		4
.L_308:
        /*004c*/ 	.byte	0x04, 0x36
        /*004e*/ 	.short	(.L_310 - .L_309)
.L_309:
        /*0050*/ 	.word	0x00000008
.L_310:


//--------------------- .nv.info._ZN7cutlass13device_kernelIN5flash19enable_sm80_to_sm89INS1_16FlashAttnFwdSm80INS1_25CollectiveMainloopFwdSm80ILi8ELi2ELb0EN4cute5tupleIJNS5_1CILi128EEENS7_ILi64EEENS7_ILi192EEEEEELi192ENS_10bfloat16_tEfNS_4arch4Sm80ELb1ELb0ELb1ELb1ELb1ELb0ELb1ELb0EEENS1_21CollectiveEpilogueFwdINS6_IJS8_SA_S9_EEENS6_IJNS7_ILi1EEESI_SI_EEESC_SE_Li256ELb1ELb1ELb0ELb0EEENS1_19SingleTileSchedulerILb1ELb0ELb1ELi128EEEEEEEEEvNT_6ParamsE --------------------------
	.section	.nv.info._ZN7cutlass13device_kernelIN5flash19enable_sm80_to_sm89INS1_16FlashAttnFwdSm80INS1_25CollectiveMainloopFwdSm80ILi8ELi2ELb0EN4cute5tupleIJNS5_1CILi128EEENS7_ILi64EEENS7_ILi192EEEEEELi192ENS_10bfloat16_tEfNS_4arch4Sm80ELb1ELb0ELb1ELb1ELb1ELb0ELb1ELb0EEENS1_21CollectiveEpilogueFwdINS6_IJS8_SA_S9_EEENS6_IJNS7_ILi1EEESI_SI_EEESC_SE_Li256ELb1ELb1ELb0ELb0EEENS1_19SingleTileSchedulerILb1ELb0ELb1ELi128EEEEEEEEEvNT_6ParamsE,"",@"SHT_CUDA_INFO"
	.sectionflags	@""
	.align	4


	//----- nvinfo : EIATTR_CUDA_API_VERSION
	.align		4
        /*0000*/ 	.byte	0x04, 0x37
        /*0002*/ 	.short	(.L_312 - .L_311)
.L_311:
        /*0004*/ 	.word	0x00000082


	//----- nvinfo : EIATTR_KPARAM_INFO
	.align		4
.L_312:
        /*0008*/ 	.byte	0x04, 0x17
        /*000a*/ 	.short	(.L_314 - .L_313)
.L_313:
        /*000c*/ 	.word	0x00000000
        /*0010*/ 	.short	0x0000
        /*0012*/ 	.short	0x0000
        /*0014*/ 	.byte	0x00, 0xf0, 0x61, 0x10


	//----- nvinfo : EIATTR_SPARSE_MMA_MASK
	.align		4
.L_314:
        /*0018*/ 	.byte	0x03, 0x50
        /*001a*/ 	.short	0x0000


	//----- nvinfo : EIATTR_MAXREG_COUNT
	.align		4
        /*001c*/ 	.byte	0x03, 0x1b
        /*001e*/ 	.short	0x00ff


	//----- nvinfo : EIATTR_MERCURY_ISA_VERSION
	.align		4
        /*0020*/ 	.byte	0x03, 0x5f
        /*0022*/ 	.short	0x0101


	//----- nvinfo : EIATTR_EXIT_INSTR_OFFSETS
	.align		4
        /*0024*/ 	.byte	0x04, 0x1c
        /*0026*/ 	.short	(.L_316 - .L_315)


	//   ....[0]....
.L_315:
        /*0028*/ 	.word	0x00000010


	//----- nvinfo : EIATTR_MAX_THREADS
	.align		4
.L_316:
        /*002c*/ 	.byte	0x04, 0x05
        /*002e*/ 	.short	(.L_318 - .L_317)
.L_317:
        /*0030*/ 	.word	0x00000100
        /*0034*/ 	.word	0x00000001
        /*0038*/ 	.word	0x00000001


	//----- nvinfo : EIATTR_CBANK_PARAM_SIZE
	.align		4
.L_318:
        /*003c*/ 	.byte	0x03, 0x19
        /*003e*/ 	.short	0x0418


	//----- nvinfo : EIATTR_PARAM_CBANK
	.align		4
        /*0040*/ 	.byte	0x04, 0x0a
        /*0042*/ 	.short	(.L_320 - .L_319)
	.align		4
.L_319:
        /*0044*/ 	.word	index@(.nv.constant0._ZN7cutlass13device_kernelIN5flash19enable_sm80_to_sm89INS1_16FlashAttnFwdSm80INS1_25CollectiveMainloopFwdSm80ILi8ELi2ELb0EN4cute5tupleIJNS5_1CILi128EEENS7_ILi64EEENS7_ILi192EEEEEELi192ENS_10bfloat16_tEfNS_4arch4Sm80ELb1ELb0ELb1ELb1ELb1ELb0ELb1ELb0EEENS1_21CollectiveEpilogueFwdINS6_IJS8_SA_S9_EEENS6_IJNS7_ILi1EEESI_SI_EEESC_SE_Li256ELb1ELb1ELb0ELb0EEENS1_19SingleTileSchedulerILb1ELb0ELb1ELi128EEEEEEEEEvNT_6ParamsE)
        /*0048*/ 	.short	0x0210
        /*004a*/ 	.short	0x0418


	//----- nvinfo : EIATTR_SW_WAR
	.align		4
.L_320:
        /*004c*/ 	.byte	0x04, 0x36
        /*004e*/ 	.short	(.L_322 - .L_321)
.L_321:
        /*0050*/ 	.word	0x00000008
.L_322:


//--------------------- .nv.info._ZN7cutlass13device_kernelIN5flash19enable_sm80_to_sm89INS1_16FlashAttnFwdSm80INS1_25CollectiveMainloopFwdSm80ILi8ELi2ELb0EN4cute5tupleIJNS5_1CILi128EEENS7_ILi64EEENS7_ILi192EEEEEELi192ENS_10bfloat16_tEfNS_4arch4Sm80ELb1ELb0ELb1ELb1ELb1ELb1ELb1ELb0EEENS1_21CollectiveEpilogueFwdINS6_IJS8_SA_S9_EEENS6_IJNS7_ILi1EEESI_SI_EEESC_SE_Li256ELb1ELb1ELb0ELb0EEENS1_19SingleTileSchedulerILb1ELb0ELb1ELi128EEEEEEEEEvNT_6ParamsE --------------------------
	.section	.nv.info._ZN7cutlass13device_kernelIN5flash19enable_sm80_to_sm89INS1_16FlashAttnFwdSm80INS1_25CollectiveMainloopFwdSm80ILi8ELi2ELb0EN4cute5tupleIJNS5_1CILi128EEENS7_ILi64EEENS7_ILi192EEEEEELi192ENS_10bfloat16_tEfNS_4arch4Sm80ELb1ELb0ELb1ELb1ELb1ELb1ELb1ELb0EEENS1_21CollectiveEpilogueFwdINS6_IJS8_SA_S9_EEENS6_IJNS7_ILi1EEESI_SI_EEESC_SE_Li256ELb1ELb1ELb0ELb0EEENS1_19SingleTileSchedulerILb1ELb0ELb1ELi128EEEEEEEEEvNT_6ParamsE,"",@"SHT_CUDA_INFO"
	.sectionflags	@""
	.align	4


	//----- nvinfo : EIATTR_CUDA_API_VERSION
	.align		4
        /*0000*/ 	.byte	0x04, 0x37
        /*0002*/ 	.short	(.L_324 - .L_323)
.L_323:
        /*0004*/ 	.word	0x00000082


	//----- nvinfo : EIATTR_KPARAM_INFO
	.align		4
.L_324:
        /*0008*/ 	.byte	0x04, 0x17
        /*000a*/ 	.short	(.L_326 - .L_325)
.L_325:
        /*000c*/ 	.word	0x00000000
        /*0010*/ 	.short	0x0000
        /*0012*/ 	.short	0x0000
        /*0014*/ 	.byte	0x00, 0xf0, 0x61, 0x10


	//----- nvinfo : EIATTR_SPARSE_MMA_MASK
	.align		4
.L_326:
        /*0018*/ 	.byte	0x03, 0x50
        /*001a*/ 	.short	0x0000


	//----- nvinfo : EIATTR_MAXREG_COUNT
	.align		4
        /*001c*/ 	.byte	0x03, 0x1b
        /*001e*/ 	.short	0x00ff


	//----- nvinfo : EIATTR_MERCURY_ISA_VERSION
	.align		4
        /*0020*/ 	.byte	0x03, 0x5f
        /*0022*/ 	.short	0x0101


	//----- nvinfo : EIATTR_EXIT_INSTR_OFFSETS
	.align		4
        /*0024*/ 	.byte	0x04, 0x1c
        /*0026*/ 	.short	(.L_328 - .L_327)


	//   ....[0]....
.L_327:
        /*0028*/ 	.word	0x00000010


	//----- nvinfo : EIATTR_MAX_THREADS
	.align		4
.L_328:
        /*002c*/ 	.byte	0x04, 0x05
        /*002e*/ 	.short	(.L_330 - .L_329)
.L_329:
        /*0030*/ 	.word	0x00000100
        /*0034*/ 	.word	0x00000001
        /*0038*/ 	.word	0x00000001


	//----- nvinfo : EIATTR_CBANK_PARAM_SIZE
	.align		4
.L_330:
        /*003c*/ 	.byte	0x03, 0x19
        /*003e*/ 	.short	0x0418


	//----- nvinfo : EIATTR_PARAM_CBANK
	.align		4
        /*0040*/ 	.byte	0x04, 0x0a
        /*0042*/ 	.short	(.L_332 - .L_331)
	.align		4
.L_331:
        /*0044*/ 	.word	index@(.nv.constant0._ZN7cutlass13device_kernelIN5flash19enable_sm80_to_sm89INS1_16FlashAttnFwdSm80INS1_25CollectiveMainloopFwdSm80ILi8ELi2ELb0EN4cute5tupleIJNS5_1CILi128EEENS7_ILi64EEENS7_ILi192EEEEEELi192ENS_10bfloat16_tEfNS_4arch4Sm80ELb1ELb0ELb1ELb1ELb1ELb1ELb1ELb0EEENS1_21CollectiveEpilogueFwdINS6_IJS8_SA_S9_EEENS6_IJNS7_ILi1EEESI_SI_EEESC_SE_Li256ELb1ELb1ELb0ELb0EEENS1_19SingleTileSchedulerILb1ELb0ELb1ELi128EEEEEEEEEvNT_6ParamsE)
        /*0048*/ 	.short	0x0210
        /*004a*/ 	.short	0x0418


	//----- nvinfo : EIATTR_SW_WAR
	.align		4
.L_332:
        /*004c*/ 	.byte	0x04, 0x36
        /*004e*/ 	.short	(.L_334 - .L_333)
.L_333:
        /*0050*/ 	.word	0x00000008
.L_334:


//--------------------- .nv.callgraph             --------------------------
	.section	.nv.callgraph,"",@"SHT_CUDA_CALLGRAPH"
	.align	4
	.sectionentsize	8
	.align		4
        /*0000*/ 	.word	0x00000000
	.align		4
        /*0004*/ 	.word	0xffffffff
	.align		4
        /*0008*/ 	.word	0x00000000
	.align		4
        /*000c*/ 	.word	0xfffffffe
	.align		4
        /*0010*/ 	.word	0x00000000
	.align		4
        /*0014*/ 	.word	0xfffffffd
	.align		4
        /*0018*/ 	.word	0x00000000
	.align		4
        /*001c*/ 	.word	0xfffffffc


//--------------------- .nv.constant4             --------------------------
	.section	.nv.constant4,"a",@progbits
	.align	8
	.align		8
.nv.constant4:
        /*0000*/ 	.dword	_ZN80_INTERNAL_6ba24531_44_flash_fwd_hdim192_bf16_paged_softcap_sm80_cu_9d2915ae_34114cuda3std3__45__cpo5beginE
	.align		8
        /*0008*/ 	.dword	_ZN80_INTERNAL_6ba24531_44_flash_fwd_hdim192_bf16_paged_softcap_sm80_cu_9d2915ae_34114cuda3std3__45__cpo3endE
	.align		8
        /*0010*/ 	.dword	_ZN80_INTERNAL_6ba24531_44_flash_fwd_hdim192_bf16_paged_softcap_sm80_cu_9d2915ae_34114cuda3std3__45__cpo6cbeginE
	.align		8
        /*0018*/ 	.dword	_ZN80_INTERNAL_6ba24531_44_flash_fwd_hdim192_bf16_paged_softcap_sm80_cu_9d2915ae_34114cuda3std3__45__cpo4cendE
	.align		8
        /*0020*/ 	.dword	_ZN80_INTERNAL_6ba24531_44_flash_fwd_hdim192_bf16_paged_softcap_sm80_cu_9d2915ae_34114cuda3std3__482_GLOBAL__N__6ba24531_44_flash_fwd_hdim192_bf16_paged_softcap_sm80_cu_9d2915ae_34116ignoreE
	.align		8
        /*0028*/ 	.dword	_ZN80_INTERNAL_6ba24531_44_flash_fwd_hdim192_bf16_paged_softcap_sm80_cu_9d2915ae_34114cuda3std3__419piecewise_constructE
	.align		8
        /*0030*/ 	.dword	_ZN80_INTERNAL_6ba24531_44_flash_fwd_hdim192_bf16_paged_softcap_sm80_cu_9d2915ae_34114cuda3std3__48in_placeE
	.align		8
        /*0038*/ 	.dword	_ZN80_INTERNAL_6ba24531_44_flash_fwd_hdim192_bf16_paged_softcap_sm80_cu_9d2915ae_34114cuda3std6ranges3__45__cpo4swapE
	.align		8
        /*0040*/ 	.dword	_ZN80_INTERNAL_6ba24531_44_flash_fwd_hdim192_bf16_paged_softcap_sm80_cu_9d2915ae_34114cuda3std6ranges3__45__cpo9iter_moveE
	.align		8
        /*0048*/ 	.dword	_ZN80_INTERNAL_6ba24531_44_flash_fwd_hdim192_bf16_paged_softcap_sm80_cu_9d2915ae_34114cute7productE
	.align		8
        /*0050*/ 	.dword	_ZN80_INTERNAL_6ba24531_44_flash_fwd_hdim192_bf16_paged_softcap_sm80_cu_9d2915ae_34114cute1_E


//--------------------- .text._ZN7cutlass13device_kernelIN5flash19enable_sm80_to_sm89INS1_16FlashAttnFwdSm80INS1_25CollectiveMainloopFwdSm80ILi8ELi1ELb0EN4cute5tupleIJNS5_1CILi128EEENS7_ILi64EEENS7_ILi192EEEEEELi192ENS_10bfloat16_tEfNS_4arch4Sm80ELb0ELb0ELb1ELb0ELb1ELb0ELb1ELb0EEENS1_21CollectiveEpilogueFwdINS6_IJS8_SA_S9_EEENS6_IJNS7_ILi1EEESI_SI_EEESC_SE_Li256ELb0ELb1ELb0ELb0EEENS1_19SingleTileSchedulerILb0ELb0ELb1ELi128EEEEEEEEEvNT_6ParamsE --------------------------
	.section	.text._ZN7cutlass13device_kernelIN5flash19enable_sm80_to_sm89INS1_16FlashAttnFwdSm80INS1_25CollectiveMainloopFwdSm80ILi8ELi1ELb0EN4cute5tupleIJNS5_1CILi128EEENS7_ILi64EEENS7_ILi192EEEEEELi192ENS_10bfloat16_tEfNS_4arch4Sm80ELb0ELb0ELb1ELb0ELb1ELb0ELb1ELb0EEENS1_21CollectiveEpilogueFwdINS6_IJS8_SA_S9_EEENS6_IJNS7_ILi1EEESI_SI_EEESC_SE_Li256ELb0ELb1ELb0ELb0EEENS1_19SingleTileSchedulerILb0ELb0ELb1ELi128EEEEEEEEEvNT_6ParamsE,"ax",@progbits
	.align	128
.text._ZN7cutlass13device_kernelIN5flash19enable_sm80_to_sm89INS1_16FlashAttnFwdSm80INS1_25CollectiveMainloopFwdSm80ILi8ELi1ELb0EN4cute5tupleIJNS5_1CILi128EEENS7_ILi64EEENS7_ILi192EEEEEELi192ENS_10bfloat16_tEfNS_4arch4Sm80ELb0ELb0ELb1ELb0ELb1ELb0ELb1ELb0EEENS1_21CollectiveEpilogueFwdINS6_IJS8_SA_S9_EEENS6_IJNS7_ILi1EEESI_SI_EEESC_SE_Li256ELb0ELb1ELb0ELb0EEENS1_19SingleTileSchedulerILb0ELb0ELb1ELi128EEEEEEEEEvNT_6ParamsE:
        .type           _ZN7cutlass13device_kernelIN5flash19enable_sm80_to_sm89INS1_16FlashAttnFwdSm80INS1_25CollectiveMainloopFwdSm80ILi8ELi1ELb0EN4cute5tupleIJNS5_1CILi128EEENS7_ILi64EEENS7_ILi192EEEEEELi192ENS_10bfloat16_tEfNS_4arch4Sm80ELb0ELb0ELb1ELb0ELb1ELb0ELb1ELb0EEENS1_21CollectiveEpilogueFwdINS6_IJS8_SA_S9_EEENS6_IJNS7_ILi1EEESI_SI_EEESC_SE_Li256ELb0ELb1ELb0ELb0EEENS1_19SingleTileSchedulerILb0ELb0ELb1ELi128EEEEEEEEEvNT_6ParamsE,@function
        .size           _ZN7cutlass13device_kernelIN5flash19enable_sm80_to_sm89INS1_16FlashAttnFwdSm80INS1_25CollectiveMainloopFwdSm80ILi8ELi1ELb0EN4cute5tupleIJNS5_1CILi128EEENS7_ILi64EEENS7_ILi192EEEEEELi192ENS_10bfloat16_tEfNS_4arch4Sm80ELb0ELb0ELb1ELb0ELb1ELb0ELb1ELb0EEENS1_21CollectiveEpilogueFwdINS6_IJS8_SA_S9_EEENS6_IJNS7_ILi1EEESI_SI_EEESC_SE_Li256ELb0ELb1ELb0ELb0EEENS1_19SingleTileSchedulerILb0ELb0ELb1ELi128EEEEEEEEEvNT_6ParamsE,(.L_x_18 - _ZN7cutlass13device_kernelIN5flash19enable_sm80_to_sm89INS1_16FlashAttnFwdSm80INS1_25CollectiveMainloopFwdSm80ILi8ELi1ELb0EN4cute5tupleIJNS5_1CILi128EEENS7_ILi64EEENS7_ILi192EEEEEELi192ENS_10bfloat16_tEfNS_4arch4Sm80ELb0ELb0ELb1ELb0ELb1ELb0ELb1ELb0EEENS1_21CollectiveEpilogueFwdINS6_IJS8_SA_S9_EEENS6_IJNS7_ILi1EEESI_SI_EEESC_SE_Li256ELb0ELb1ELb0ELb0EEENS1_19SingleTileSchedulerILb0ELb0ELb1ELi128EEEEEEEEEvNT_6ParamsE)
        .other          _ZN7cutlass13device_kernelIN5flash19enable_sm80_to_sm89INS1_16FlashAttnFwdSm80INS1_25CollectiveMainloopFwdSm80ILi8ELi1ELb0EN4cute5tupleIJNS5_1CILi128EEENS7_ILi64EEENS7_ILi192EEEEEELi192ENS_10bfloat16_tEfNS_4arch4Sm80ELb0ELb0ELb1ELb0ELb1ELb0ELb1ELb0EEENS1_21CollectiveEpilogueFwdINS6_IJS8_SA_S9_EEENS6_IJNS7_ILi1EEESI_SI_EEESC_SE_Li256ELb0ELb1ELb0ELb0EEENS1_19SingleTileSchedulerILb0ELb0ELb1ELi128EEEEEEEEEvNT_6ParamsE,@"STO_CUDA_ENTRY STV_DEFAULT"
_ZN7cutlass13device_kernelIN5flash19enable_sm80_to_sm89INS1_16FlashAttnFwdSm80INS1_25CollectiveMainloopFwdSm80ILi8ELi1ELb0EN4cute5tupleIJNS5_1CILi128EEENS7_ILi64EEENS7_ILi192EEEEEELi192ENS_10bfloat16_tEfNS_4arch4Sm80ELb0ELb0ELb1ELb0ELb1ELb0ELb1ELb0EEENS1_21CollectiveEpilogueFwdINS6_IJS8_SA_S9_EEENS6_IJNS7_ILi1EEESI_SI_EEESC_SE_Li256ELb0ELb1ELb0ELb0EEENS1_19SingleTileSchedulerILb0ELb0ELb1ELi128EEEEEEEEEvNT_6ParamsE:
[----:B------:R-:W-:Y:S01]  /*0000*/  LDC R1, c[0x0][0x28] ;  /* 0x00000a00ff017b82 */ /* 0x000fe20000000800 */
[----:B------:R-:W-:Y:S05]  /*0010*/  EXIT ;  /* 0x000000000000794d */ /* 0x000fea0003800000 */
.L_x_0:
[----:B------:R-:W-:-:S00]  /*0020*/  BRA `(.L_x_0) ;  /* 0xfffffffc00fc7947 */ /* 0x000fc0000383ffff */
[----:B------:R-:W-:-:S00]  /*0030*/  NOP ;  /* 0x0000000000007918 */ /* 0x000fc00000000000 */
        /* <DEDUP_REMOVED lines=12> */
.L_x_18:


//--------------------- .text._ZN7cutlass13device_kernelIN5flash19enable_sm80_to_sm89INS1_16FlashAttnFwdSm80INS1_25CollectiveMainloopFwdSm80ILi8ELi1ELb0EN4cute5tupleIJNS5_1CILi128EEENS7_ILi64EEENS7_ILi192EEEEEELi192ENS_10bfloat16_tEfNS_4arch4Sm80ELb0ELb0ELb1ELb1ELb1ELb0ELb1ELb0EEENS1_21CollectiveEpilogueFwdINS6_IJS8_SA_S9_EEENS6_IJNS7_ILi1EEESI_SI_EEESC_SE_Li256ELb1ELb1ELb0ELb0EEENS1_19SingleTileSchedulerILb1ELb0ELb1ELi128EEEEEEEEEvNT_6ParamsE --------------------------
	.section	.text._ZN7cutlass13device_kernelIN5flash19enable_sm80_to_sm89INS1_16FlashAttnFwdSm80INS1_25CollectiveMainloopFwdSm80ILi8ELi1ELb0EN4cute5tupleIJNS5_1CILi128EEENS7_ILi64EEENS7_ILi192EEEEEELi192ENS_10bfloat16_tEfNS_4arch4Sm80ELb0ELb0ELb1ELb1ELb1ELb0ELb1ELb0EEENS1_21CollectiveEpilogueFwdINS6_IJS8_SA_S9_EEENS6_IJNS7_ILi1EEESI_SI_EEESC_SE_Li256ELb1ELb1ELb0ELb0EEENS1_19SingleTileSchedulerILb1ELb0ELb1ELi128EEEEEEEEEvNT_6ParamsE,"ax",@progbits
	.align	128
.text._ZN7cutlass13device_kernelIN5flash19enable_sm80_to_sm89INS1_16FlashAttnFwdSm80INS1_25CollectiveMainloopFwdSm80ILi8ELi1ELb0EN4cute5tupleIJNS5_1CILi128EEENS7_ILi64EEENS7_ILi192EEEEEELi192ENS_10bfloat16_tEfNS_4arch4Sm80ELb0ELb0ELb1ELb1ELb1ELb0ELb1ELb0EEENS1_21CollectiveEpilogueFwdINS6_IJS8_SA_S9_EEENS6_IJNS7_ILi1EEESI_SI_EEESC_SE_Li256ELb1ELb1ELb0ELb0EEENS1_19SingleTileSchedulerILb1ELb0ELb1ELi128EEEEEEEEEvNT_6ParamsE:
        .type           _ZN7cutlass13device_kernelIN5flash19enable_sm80_to_sm89INS1_16FlashAttnFwdSm80INS1_25CollectiveMainloopFwdSm80ILi8ELi1ELb0EN4cute5tupleIJNS5_1CILi128EEENS7_ILi64EEENS7_ILi192EEEEEELi192ENS_10bfloat16_tEfNS_4arch4Sm80ELb0ELb0ELb1ELb1ELb1ELb0ELb1ELb0EEENS1_21CollectiveEpilogueFwdINS6_IJS8_SA_S9_EEENS6_IJNS7_ILi1EEESI_SI_EEESC_SE_Li256ELb1ELb1ELb0ELb0EEENS1_19SingleTileSchedulerILb1ELb0ELb1ELi128EEEEEEEEEvNT_6ParamsE,@function
        .size           _ZN7cutlass13device_kernelIN5flash19enable_sm80_to_sm89INS1_16FlashAttnFwdSm80INS1_25CollectiveMainloopFwdSm80ILi8ELi1ELb0EN4cute5tupleIJNS5_1CILi128EEENS7_ILi64EEENS7_ILi192EEEEEELi192ENS_10bfloat16_tEfNS_4arch4Sm80ELb0ELb0ELb1ELb1ELb1ELb0ELb1ELb0EEENS1_21CollectiveEpilogueFwdINS6_IJS8_SA_S9_EEENS6_IJNS7_ILi1EEESI_SI_EEESC_SE_Li256ELb1ELb1ELb0ELb0EEENS1_19SingleTileSchedulerILb1ELb0ELb1ELi128EEEEEEEEEvNT_6ParamsE,(.L_x_19 - _ZN7cutlass13device_kernelIN5flash19enable_sm80_to_sm89INS1_16FlashAttnFwdSm80INS1_25CollectiveMainloopFwdSm80ILi8ELi1ELb0EN4cute5tupleIJNS5_1CILi128EEENS7_ILi64EEENS7_ILi192EEEEEELi192ENS_10bfloat16_tEfNS_4arch4Sm80ELb0ELb0ELb1ELb1ELb1ELb0ELb1ELb0EEENS1_21CollectiveEpilogueFwdINS6_IJS8_SA_S9_EEENS6_IJNS7_ILi1EEESI_SI_EEESC_SE_Li256ELb1ELb1ELb0ELb0EEENS1_19SingleTileSchedulerILb1ELb0ELb1ELi128EEEEEEEEEvNT_6ParamsE)
        .other          _ZN7cutlass13device_kernelIN5flash19enable_sm80_to_sm89INS1_16FlashAttnFwdSm80INS1_25CollectiveMainloopFwdSm80ILi8ELi1ELb0EN4cute5tupleIJNS5_1CILi128EEENS7_ILi64EEENS7_ILi192EEEEEELi192ENS_10bfloat16_tEfNS_4arch4Sm80ELb0ELb0ELb1ELb1ELb1ELb0ELb1ELb0EEENS1_21CollectiveEpilogueFwdINS6_IJS8_SA_S9_EEENS6_IJNS7_ILi1EEESI_SI_EEESC_SE_Li256ELb1ELb1ELb0ELb0EEENS1_19SingleTileSchedulerILb1ELb0ELb1ELi128EEEEEEEEEvNT_6ParamsE,@"STO_CUDA_ENTRY STV_DEFAULT"
_ZN7cutlass13device_kernelIN5flash19enable_sm80_to_sm89INS1_16FlashAttnFwdSm80INS1_25CollectiveMainloopFwdSm80ILi8ELi1ELb0EN4cute5tupleIJNS5_1CILi128EEENS7_ILi64EEENS7_ILi192EEEEEELi192ENS_10bfloat16_tEfNS_4arch4Sm80ELb0ELb0ELb1ELb1ELb1ELb0ELb1ELb0EEENS1_21CollectiveEpilogueFwdINS6_IJS8_SA_S9_EEENS6_IJNS7_ILi1EEESI_SI_EEESC_SE_Li256ELb1ELb1ELb0ELb0EEENS1_19SingleTileSchedulerILb1ELb0ELb1ELi128EEEEEEEEEvNT_6ParamsE:
[----:B------:R-:W-:Y:S01]  /*0000*/  LDC R1, c[0x0][0x28] ;  /* 0x00000a00ff017b82 */ /* 0x000fe20000000800 */
[----:B------:R-:W-:Y:S05]  /*0010*/  EXIT ;  /* 0x000000000000794d */ /* 0x000fea0003800000 */
.L_x_1:
        /* <DEDUP_REMOVED lines=14> */
.L_x_19:


//--------------------- .text._ZN7cutlass13device_kernelIN5flash19enable_sm80_to_sm89INS1_16FlashAttnFwdSm80INS1_25CollectiveMainloopFwdSm80ILi8ELi1ELb0EN4cute5tupleIJNS5_1CILi128EEENS7_ILi64EEENS7_ILi192EEEEEELi192ENS_10bfloat16_tEfNS_4arch4Sm80ELb0ELb0ELb1ELb1ELb1ELb1ELb1ELb0EEENS1_21CollectiveEpilogueFwdINS6_IJS8_SA_S9_EEENS6_IJNS7_ILi1EEESI_SI_EEESC_SE_Li256ELb1ELb1ELb0ELb0EEENS1_19SingleTileSchedulerILb1ELb0ELb1ELi128EEEEEEEEEvNT_6ParamsE --------------------------
	.section	.text._ZN7cutlass13device_kernelIN5flash19enable_sm80_to_sm89INS1_16FlashAttnFwdSm80INS1_25CollectiveMainloopFwdSm80ILi8ELi1ELb0EN4cute5tupleIJNS5_1CILi128EEENS7_ILi64EEENS7_ILi192EEEEEELi192ENS_10bfloat16_tEfNS_4arch4Sm80ELb0ELb0ELb1ELb1ELb1ELb1ELb1ELb0EEENS1_21CollectiveEpilogueFwdINS6_IJS8_SA_S9_EEENS6_IJNS7_ILi1EEESI_SI_EEESC_SE_Li256ELb1ELb1ELb0ELb0EEENS1_19SingleTileSchedulerILb1ELb0ELb1ELi128EEEEEEEEEvNT_6ParamsE,"ax",@progbits
	.align	128
.text._ZN7cutlass13device_kernelIN5flash19enable_sm80_to_sm89INS1_16FlashAttnFwdSm80INS1_25CollectiveMainloopFwdSm80ILi8ELi1ELb0EN4cute5tupleIJNS5_1CILi128EEENS7_ILi64EEENS7_ILi192EEEEEELi192ENS_10bfloat16_tEfNS_4arch4Sm80ELb0ELb0ELb1ELb1ELb1ELb1ELb1ELb0EEENS1_21CollectiveEpilogueFwdINS6_IJS8_SA_S9_EEENS6_IJNS7_ILi1EEESI_SI_EEESC_SE_Li256ELb1ELb1ELb0ELb0EEENS1_19SingleTileSchedulerILb1ELb0ELb1ELi128EEEEEEEEEvNT_6ParamsE:
        .type           _ZN7cutlass13device_kernelIN5flash19enable_sm80_to_sm89INS1_16FlashAttnFwdSm80INS1_25CollectiveMainloopFwdSm80ILi8ELi1ELb0EN4cute5tupleIJNS5_1CILi128EEENS7_ILi64EEENS7_ILi192EEEEEELi192ENS_10bfloat16_tEfNS_4arch4Sm80ELb0ELb0ELb1ELb1ELb1ELb1ELb1ELb0EEENS1_21CollectiveEpilogueFwdINS6_IJS8_SA_S9_EEENS6_IJNS7_ILi1EEESI_SI_EEESC_SE_Li256ELb1ELb1ELb0ELb0EEENS1_19SingleTileSchedulerILb1ELb0ELb1ELi128EEEEEEEEEvNT_6ParamsE,@function
        .size           _ZN7cutlass13device_kernelIN5flash19enable_sm80_to_sm89INS1_16FlashAttnFwdSm80INS1_25CollectiveMainloopFwdSm80ILi8ELi1ELb0EN4cute5tupleIJNS5_1CILi128EEENS7_ILi64EEENS7_ILi192EEEEEELi192ENS_10bfloat16_tEfNS_4arch4Sm80ELb0ELb0ELb1ELb1ELb1ELb1ELb1ELb0EEENS1_21CollectiveEpilogueFwdINS6_IJS8_SA_S9_EEENS6_IJNS7_ILi1EEESI_SI_EEESC_SE_Li256ELb1ELb1ELb0ELb0EEENS1_19SingleTileSchedulerILb1ELb0ELb1ELi128EEEEEEEEEvNT_6ParamsE,(.L_x_20 - _ZN7cutlass13device_kernelIN5flash19enable_sm80_to_sm89INS1_16FlashAttnFwdSm80INS1_25CollectiveMainloopFwdSm80ILi8ELi1ELb0EN4cute5tupleIJNS5_1CILi128EEENS7_ILi64EEENS7_ILi192EEEEEELi192ENS_10bfloat16_tEfNS_4arch4Sm80ELb0ELb0ELb1ELb1ELb1ELb1ELb1ELb0EEENS1_21CollectiveEpilogueFwdINS6_IJS8_SA_S9_EEENS6_IJNS7_ILi1EEESI_SI_EEESC_SE_Li256ELb1ELb1ELb0ELb0EEENS1_19SingleTileSchedulerILb1ELb0ELb1ELi128EEEEEEEEEvNT_6ParamsE)
        .other          _ZN7cutlass13device_kernelIN5flash19enable_sm80_to_sm89INS1_16FlashAttnFwdSm80INS1_25CollectiveMainloopFwdSm80ILi8ELi1ELb0EN4cute5tupleIJNS5_1CILi128EEENS7_ILi64EEENS7_ILi192EEEEEELi192ENS_10bfloat16_tEfNS_4arch4Sm80ELb0ELb0ELb1ELb1ELb1ELb1ELb1ELb0EEENS1_21CollectiveEpilogueFwdINS6_IJS8_SA_S9_EEENS6_IJNS7_ILi1EEESI_SI_EEESC_SE_Li256ELb1ELb1ELb0ELb0EEENS1_19SingleTileSchedulerILb1ELb0ELb1ELi128EEEEEEEEEvNT_6ParamsE,@"STO_CUDA_ENTRY STV_DEFAULT"
_ZN7cutlass13device_kernelIN5flash19enable_sm80_to_sm89INS1_16FlashAttnFwdSm80INS1_25CollectiveMainloopFwdSm80ILi8ELi1ELb0EN4cute5tupleIJNS5_1CILi128EEENS7_ILi64EEENS7_ILi192EEEEEELi192ENS_10bfloat16_tEfNS_4arch4Sm80ELb0ELb0ELb1ELb1ELb1ELb1ELb1ELb0EEENS1_21CollectiveEpilogueFwdINS6_IJS8_SA_S9_EEENS6_IJNS7_ILi1EEESI_SI_EEESC_SE_Li256ELb1ELb1ELb0ELb0EEENS1_19SingleTileSchedulerILb1ELb0ELb1ELi128EEEEEEEEEvNT_6ParamsE:
[----:B------:R-:W-:Y:S01]  /*0000*/  LDC R1, c[0x0][0x28] ;  /* 0x00000a00ff017b82 */ /* 0x000fe20000000800 */
[----:B------:R-:W-:Y:S05]  /*0010*/  EXIT ;  /* 0x000000000000794d */ /* 0x000fea0003800000 */
.L_x_2:
        /* <DEDUP_REMOVED lines=14> */
.L_x_20:


//--------------------- .text._ZN7cutlass13device_kernelIN5flash19enable_sm80_to_sm89INS1_16FlashAttnFwdSm80INS1_25CollectiveMainloopFwdSm80ILi8ELi1ELb0EN4cute5tupleIJNS5_1CILi128EEENS7_ILi64EEENS7_ILi192EEEEEELi192ENS_10bfloat16_tEfNS_4arch4Sm80ELb0ELb1ELb1ELb0ELb1ELb0ELb1ELb0EEENS1_21CollectiveEpilogueFwdINS6_IJS8_SA_S9_EEENS6_IJNS7_ILi1EEESI_SI_EEESC_SE_Li256ELb0ELb1ELb0ELb0EEENS1_19SingleTileSchedulerILb0ELb0ELb1ELi128EEEEEEEEEvNT_6ParamsE --------------------------
	.section	.text._ZN7cutlass13device_kernelIN5flash19enable_sm80_to_sm89INS1_16FlashAttnFwdSm80INS1_25CollectiveMainloopFwdSm80ILi8ELi1ELb0EN4cute5tupleIJNS5_1CILi128EEENS7_ILi64EEENS7_ILi192EEEEEELi192ENS_10bfloat16_tEfNS_4arch4Sm80ELb0ELb1ELb1ELb0ELb1ELb0ELb1ELb0EEENS1_21CollectiveEpilogueFwdINS6_IJS8_SA_S9_EEENS6_IJNS7_ILi1EEESI_SI_EEESC_SE_Li256ELb0ELb1ELb0ELb0EEENS1_19SingleTileSchedulerILb0ELb0ELb1ELi128EEEEEEEEEvNT_6ParamsE,"ax",@progbits
	.align	128
.text._ZN7cutlass13device_kernelIN5flash19enable_sm80_to_sm89INS1_16FlashAttnFwdSm80INS1_25CollectiveMainloopFwdSm80ILi8ELi1ELb0EN4cute5tupleIJNS5_1CILi128EEENS7_ILi64EEENS7_ILi192EEEEEELi192ENS_10bfloat16_tEfNS_4arch4Sm80ELb0ELb1ELb1ELb0ELb1ELb0ELb1ELb0EEENS1_21CollectiveEpilogueFwdINS6_IJS8_SA_S9_EEENS6_IJNS7_ILi1EEESI_SI_EEESC_SE_Li256ELb0ELb1ELb0ELb0EEENS1_19SingleTileSchedulerILb0ELb0ELb1ELi128EEEEEEEEEvNT_6ParamsE:
        .type           _ZN7cutlass13device_kernelIN5flash19enable_sm80_to_sm89INS1_16FlashAttnFwdSm80INS1_25CollectiveMainloopFwdSm80ILi8ELi1ELb0EN4cute5tupleIJNS5_1CILi128EEENS7_ILi64EEENS7_ILi192EEEEEELi192ENS_10bfloat16_tEfNS_4arch4Sm80ELb0ELb1ELb1ELb0ELb1ELb0ELb1ELb0EEENS1_21CollectiveEpilogueFwdINS6_IJS8_SA_S9_EEENS6_IJNS7_ILi1EEESI_SI_EEESC_SE_Li256ELb0ELb1ELb0ELb0EEENS1_19SingleTileSchedulerILb0ELb0ELb1ELi128EEEEEEEEEvNT_6ParamsE,@function
        .size           _ZN7cutlass13device_kernelIN5flash19enable_sm80_to_sm89INS1_16FlashAttnFwdSm80INS1_25CollectiveMainloopFwdSm80ILi8ELi1ELb0EN4cute5tupleIJNS5_1CILi128EEENS7_ILi64EEENS7_ILi192EEEEEELi192ENS_10bfloat16_tEfNS_4arch4Sm80ELb0ELb1ELb1ELb0ELb1ELb0ELb1ELb0EEENS1_21CollectiveEpilogueFwdINS6_IJS8_SA_S9_EEENS6_IJNS7_ILi1EEESI_SI_EEESC_SE_Li256ELb0ELb1ELb0ELb0EEENS1_19SingleTileSchedulerILb0ELb0ELb1ELi128EEEEEEEEEvNT_6ParamsE,(.L_x_21 - _ZN7cutlass13device_kernelIN5flash19enable_sm80_to_sm89INS1_16FlashAttnFwdSm80INS1_25CollectiveMainloopFwdSm80ILi8ELi1ELb0EN4cute5tupleIJNS5_1CILi128EEENS7_ILi64EEENS7_ILi192EEEEEELi192ENS_10bfloat16_tEfNS_4arch4Sm80ELb0ELb1ELb1ELb0ELb1ELb0ELb1ELb0EEENS1_21CollectiveEpilogueFwdINS6_IJS8_SA_S9_EEENS6_IJNS7_ILi1EEESI_SI_EEESC_SE_Li256ELb0ELb1ELb0ELb0EEENS1_19SingleTileSchedulerILb0ELb0ELb1ELi128EEEEEEEEEvNT_6ParamsE)
        .other          _ZN7cutlass13device_kernelIN5flash19enable_sm80_to_sm89INS1_16FlashAttnFwdSm80INS1_25CollectiveMainloopFwdSm80ILi8ELi1ELb0EN4cute5tupleIJNS5_1CILi128EEENS7_ILi64EEENS7_ILi192EEEEEELi192ENS_10bfloat16_tEfNS_4arch4Sm80ELb0ELb1ELb1ELb0ELb1ELb0ELb1ELb0EEENS1_21CollectiveEpilogueFwdINS6_IJS8_SA_S9_EEENS6_IJNS7_ILi1EEESI_SI_EEESC_SE_Li256ELb0ELb1ELb0ELb0EEENS1_19SingleTileSchedulerILb0ELb0ELb1ELi128EEEEEEEEEvNT_6ParamsE,@"STO_CUDA_ENTRY STV_DEFAULT"
_ZN7cutlass13device_kernelIN5flash19enable_sm80_to_sm89INS1_16FlashAttnFwdSm80INS1_25CollectiveMainloopFwdSm80ILi8ELi1ELb0EN4cute5tupleIJNS5_1CILi128EEENS7_ILi64EEENS7_ILi192EEEEEELi192ENS_10bfloat16_tEfNS_4arch4Sm80ELb0ELb1ELb1ELb0ELb1ELb0ELb1ELb0EEENS1_21CollectiveEpilogueFwdINS6_IJS8_SA_S9_EEENS6_IJNS7_ILi1EEESI_SI_EEESC_SE_Li256ELb0ELb1ELb0ELb0EEENS1_19SingleTileSchedulerILb0ELb0ELb1ELi128EEEEEEEEEvNT_6ParamsE:
[----:B------:R-:W-:Y:S01]  /*0000*/  LDC R1, c[0x0][0x28] ;  /* 0x00000a00ff017b82 */ /* 0x000fe20000000800 */
[----:B------:R-:W-:Y:S05]  /*0010*/  EXIT ;  /* 0x000000000000794d */ /* 0x000fea0003800000 */
.L_x_3:
        /* <DEDUP_REMOVED lines=14> */
.L_x_21:


//--------------------- .text._ZN7cutlass13device_kernelIN5flash19enable_sm80_to_sm89INS1_16FlashAttnFwdSm80INS1_25CollectiveMainloopFwdSm80ILi8ELi1ELb0EN4cute5tupleIJNS5_1CILi128EEENS7_ILi64EEENS7_ILi192EEEEEELi192ENS_10bfloat16_tEfNS_4arch4Sm80ELb0ELb1ELb1ELb1ELb1ELb0ELb1ELb0EEENS1_21CollectiveEpilogueFwdINS6_IJS8_SA_S9_EEENS6_IJNS7_ILi1EEESI_SI_EEESC_SE_Li256ELb1ELb1ELb0ELb0EEENS1_19SingleTileSchedulerILb1ELb0ELb1ELi128EEEEEEEEEvNT_6ParamsE --------------------------
	.section	.text._ZN7cutlass13device_kernelIN5flash19enable_sm80_to_sm89INS1_16FlashAttnFwdSm80INS1_25CollectiveMainloopFwdSm80ILi8ELi1ELb0EN4cute5tupleIJNS5_1CILi128EEENS7_ILi64EEENS7_ILi192EEEEEELi192ENS_10bfloat16_tEfNS_4arch4Sm80ELb0ELb1ELb1ELb1ELb1ELb0ELb1ELb0EEENS1_21CollectiveEpilogueFwdINS6_IJS8_SA_S9_EEENS6_IJNS7_ILi1EEESI_SI_EEESC_SE_Li256ELb1ELb1ELb0ELb0EEENS1_19SingleTileSchedulerILb1ELb0ELb1ELi128EEEEEEEEEvNT_6ParamsE,"ax",@progbits
	.align	128
.text._ZN7cutlass13device_kernelIN5flash19enable_sm80_to_sm89INS1_16FlashAttnFwdSm80INS1_25CollectiveMainloopFwdSm80ILi8ELi1ELb0EN4cute5tupleIJNS5_1CILi128EEENS7_ILi64EEENS7_ILi192EEEEEELi192ENS_10bfloat16_tEfNS_4arch4Sm80ELb0ELb1ELb1ELb1ELb1ELb0ELb1ELb0EEENS1_21CollectiveEpilogueFwdINS6_IJS8_SA_S9_EEENS6_IJNS7_ILi1EEESI_SI_EEESC_SE_Li256ELb1ELb1ELb0ELb0EEENS1_19SingleTileSchedulerILb1ELb0ELb1ELi128EEEEEEEEEvNT_6ParamsE:
        .type           _ZN7cutlass13device_kernelIN5flash19enable_sm80_to_sm89INS1_16FlashAttnFwdSm80INS1_25CollectiveMainloopFwdSm80ILi8ELi1ELb0EN4cute5tupleIJNS5_1CILi128EEENS7_ILi64EEENS7_ILi192EEEEEELi192ENS_10bfloat16_tEfNS_4arch4Sm80ELb0ELb1ELb1ELb1ELb1ELb0ELb1ELb0EEENS1_21CollectiveEpilogueFwdINS6_IJS8_SA_S9_EEENS6_IJNS7_ILi1EEESI_SI_EEESC_SE_Li256ELb1ELb1ELb0ELb0EEENS1_19SingleTileSchedulerILb1ELb0ELb1ELi128EEEEEEEEEvNT_6ParamsE,@function
        .size           _ZN7cutlass13device_kernelIN5flash19enable_sm80_to_sm89INS1_16FlashAttnFwdSm80INS1_25CollectiveMainloopFwdSm80ILi8ELi1ELb0EN4cute5tupleIJNS5_1CILi128EEENS7_ILi64EEENS7_ILi192EEEEEELi192ENS_10bfloat16_tEfNS_4arch4Sm80ELb0ELb1ELb1ELb1ELb1ELb0ELb1ELb0EEENS1_21CollectiveEpilogueFwdINS6_IJS8_SA_S9_EEENS6_IJNS7_ILi1EEESI_SI_EEESC_SE_Li256ELb1ELb1ELb0ELb0EEENS1_19SingleTileSchedulerILb1ELb0ELb1ELi128EEEEEEEEEvNT_6ParamsE,(.L_x_22 - _ZN7cutlass13device_kernelIN5flash19enable_sm80_to_sm89INS1_16FlashAttnFwdSm80INS1_25CollectiveMainloopFwdSm80ILi8ELi1ELb0EN4cute5tupleIJNS5_1CILi128EEENS7_ILi64EEENS7_ILi192EEEEEELi192ENS_10bfloat16_tEfNS_4arch4Sm80ELb0ELb1ELb1ELb1ELb1ELb0ELb1ELb0EEENS1_21CollectiveEpilogueFwdINS6_IJS8_SA_S9_EEENS6_IJNS7_ILi1EEESI_SI_EEESC_SE_Li256ELb1ELb1ELb0ELb0EEENS1_19SingleTileSchedulerILb1ELb0ELb1ELi128EEEEEEEEEvNT_6ParamsE)
        .other          _ZN7cutlass13device_kernelIN5flash19enable_sm80_to_sm89INS1_16FlashAttnFwdSm80INS1_25CollectiveMainloopFwdSm80ILi8ELi1ELb0EN4cute5tupleIJNS5_1CILi128EEENS7_ILi64EEENS7_ILi192EEEEEELi192ENS_10bfloat16_tEfNS_4arch4Sm80ELb0ELb1ELb1ELb1ELb1ELb0ELb1ELb0EEENS1_21CollectiveEpilogueFwdINS6_IJS8_SA_S9_EEENS6_IJNS7_ILi1EEESI_SI_EEESC_SE_Li256ELb1ELb1ELb0ELb0EEENS1_19SingleTileSchedulerILb1ELb0ELb1ELi128EEEEEEEEEvNT_6ParamsE,@"STO_CUDA_ENTRY STV_DEFAULT"
_ZN7cutlass13device_kernelIN5flash19enable_sm80_to_sm89INS1_16FlashAttnFwdSm80INS1_25CollectiveMainloopFwdSm80ILi8ELi1ELb0EN4cute5tupleIJNS5_1CILi128EEENS7_ILi64EEENS7_ILi192EEEEEELi192ENS_10bfloat16_tEfNS_4arch4Sm80ELb0ELb1ELb1ELb1ELb1ELb0ELb1ELb0EEENS1_21CollectiveEpilogueFwdINS6_IJS8_SA_S9_EEENS6_IJNS7_ILi1EEESI_SI_EEESC_SE_Li256ELb1ELb1ELb0ELb0EEENS1_19SingleTileSchedulerILb1ELb0ELb1ELi128EEEEEEEEEvNT_6ParamsE:
[----:B------:R-:W-:Y:S01]  /*0000*/  LDC R1, c[0x0][0x28] ;  /* 0x00000a00ff017b82 */ /* 0x000fe20000000800 */
[----:B------:R-:W-:Y:S05]  /*0010*/  EXIT ;  /* 0x000000000000794d */ /* 0x000fea0003800000 */
.L_x_4:
        /* <DEDUP_REMOVED lines=14> */
.L_x_22:


//--------------------- .text._ZN7cutlass13device_kernelIN5flash19enable_sm80_to_sm89INS1_16FlashAttnFwdSm80INS1_25CollectiveMainloopFwdSm80ILi8ELi1ELb0EN4cute5tupleIJNS5_1CILi128EEENS7_ILi64EEENS7_ILi192EEEEEELi192ENS_10bfloat16_tEfNS_4arch4Sm80ELb0ELb1ELb1ELb1ELb1ELb1ELb1ELb0EEENS1_21CollectiveEpilogueFwdINS6_IJS8_SA_S9_EEENS6_IJNS7_ILi1EEESI_SI_EEESC_SE_Li256ELb1ELb1ELb0ELb0EEENS1_19SingleTileSchedulerILb1ELb0ELb1ELi128EEEEEEEEEvNT_6ParamsE --------------------------
	.section	.text._ZN7cutlass13device_kernelIN5flash19enable_sm80_to_sm89INS1_16FlashAttnFwdSm80INS1_25CollectiveMainloopFwdSm80ILi8ELi1ELb0EN4cute5tupleIJNS5_1CILi128EEENS7_ILi64EEENS7_ILi192EEEEEELi192ENS_10bfloat16_tEfNS_4arch4Sm80ELb0ELb1ELb1ELb1ELb1ELb1ELb1ELb0EEENS1_21CollectiveEpilogueFwdINS6_IJS8_SA_S9_EEENS6_IJNS7_ILi1EEESI_SI_EEESC_SE_Li256ELb1ELb1ELb0ELb0EEENS1_19SingleTileSchedulerILb1ELb0ELb1ELi128EEEEEEEEEvNT_6ParamsE,"ax",@progbits
	.align	128
.text._ZN7cutlass13device_kernelIN5flash19enable_sm80_to_sm89INS1_16FlashAttnFwdSm80INS1_25CollectiveMainloopFwdSm80ILi8ELi1ELb0EN4cute5tupleIJNS5_1CILi128EEENS7_ILi64EEENS7_ILi192EEEEEELi192ENS_10bfloat16_tEfNS_4arch4Sm80ELb0ELb1ELb1ELb1ELb1ELb1ELb1ELb0EEENS1_21CollectiveEpilogueFwdINS6_IJS8_SA_S9_EEENS6_IJNS7_ILi1EEESI_SI_EEESC_SE_Li256ELb1ELb1ELb0ELb0EEENS1_19SingleTileSchedulerILb1ELb0ELb1ELi128EEEEEEEEEvNT_6ParamsE:
        .type           _ZN7cutlass13device_kernelIN5flash19enable_sm80_to_sm89INS1_16FlashAttnFwdSm80INS1_25CollectiveMainloopFwdSm80ILi8ELi1ELb0EN4cute5tupleIJNS5_1CILi128EEENS7_ILi64EEENS7_ILi192EEEEEELi192ENS_10bfloat16_tEfNS_4arch4Sm80ELb0ELb1ELb1ELb1ELb1ELb1ELb1ELb0EEENS1_21CollectiveEpilogueFwdINS6_IJS8_SA_S9_EEENS6_IJNS7_ILi1EEESI_SI_EEESC_SE_Li256ELb1ELb1ELb0ELb0EEENS1_19SingleTileSchedulerILb1ELb0ELb1ELi128EEEEEEEEEvNT_6ParamsE,@function
        .size           _ZN7cutlass13device_kernelIN5flash19enable_sm80_to_sm89INS1_16FlashAttnFwdSm80INS1_25CollectiveMainloopFwdSm80ILi8ELi1ELb0EN4cute5tupleIJNS5_1CILi128EEENS7_ILi64EEENS7_ILi192EEEEEELi192ENS_10bfloat16_tEfNS_4arch4Sm80ELb0ELb1ELb1ELb1ELb1ELb1ELb1ELb0EEENS1_21CollectiveEpilogueFwdINS6_IJS8_SA_S9_EEENS6_IJNS7_ILi1EEESI_SI_EEESC_SE_Li256ELb1ELb1ELb0ELb0EEENS1_19SingleTileSchedulerILb1ELb0ELb1ELi128EEEEEEEEEvNT_6ParamsE,(.L_x_23 - _ZN7cutlass13device_kernelIN5flash19enable_sm80_to_sm89INS1_16FlashAttnFwdSm80INS1_25CollectiveMainloopFwdSm80ILi8ELi1ELb0EN4cute5tupleIJNS5_1CILi128EEENS7_ILi64EEENS7_ILi192EEEEEELi192ENS_10bfloat16_tEfNS_4arch4Sm80ELb0ELb1ELb1ELb1ELb1ELb1ELb1ELb0EEENS1_21CollectiveEpilogueFwdINS6_IJS8_SA_S9_EEENS6_IJNS7_ILi1EEESI_SI_EEESC_SE_Li256ELb1ELb1ELb0ELb0EEENS1_19SingleTileSchedulerILb1ELb0ELb1ELi128EEEEEEEEEvNT_6ParamsE)
        .other          _ZN7cutlass13device_kernelIN5flash19enable_sm80_to_sm89INS1_16FlashAttnFwdSm80INS1_25CollectiveMainloopFwdSm80ILi8ELi1ELb0EN4cute5tupleIJNS5_1CILi128EEENS7_ILi64EEENS7_ILi192EEEEEELi192ENS_10bfloat16_tEfNS_4arch4Sm80ELb0ELb1ELb1ELb1ELb1ELb1ELb1ELb0EEENS1_21CollectiveEpilogueFwdINS6_IJS8_SA_S9_EEENS6_IJNS7_ILi1EEESI_SI_EEESC_SE_Li256ELb1ELb1ELb0ELb0EEENS1_19SingleTileSchedulerILb1ELb0ELb1ELi128EEEEEEEEEvNT_6ParamsE,@"STO_CUDA_ENTRY STV_DEFAULT"
_ZN7cutlass13device_kernelIN5flash19enable_sm80_to_sm89INS1_16FlashAttnFwdSm80INS1_25CollectiveMainloopFwdSm80ILi8ELi1ELb0EN4cute5tupleIJNS5_1CILi128EEENS7_ILi64EEENS7_ILi192EEEEEELi192ENS_10bfloat16_tEfNS_4arch4Sm80ELb0ELb1ELb1ELb1ELb1ELb1ELb1ELb0EEENS1_21CollectiveEpilogueFwdINS6_IJS8_SA_S9_EEENS6_IJNS7_ILi1EEESI_SI_EEESC_SE_Li256ELb1ELb1ELb0ELb0EEENS1_19SingleTileSchedulerILb1ELb0ELb1ELi128EEEEEEEEEvNT_6ParamsE:
[----:B------:R-:W-:Y:S01]  /*0000*/  LDC R1, c[0x0][0x28] ;  /* 0x00000a00ff017b82 */ /* 0x000fe20000000800 */
[----:B------:R-:W-:Y:S05]  /*0010*/  EXIT ;  /* 0x000000000000794d */ /* 0x000fea0003800000 */
.L_x_5:
        /* <DEDUP_REMOVED lines=14> */
.L_x_23:


//--------------------- .text._ZN7cutlass13device_kernelIN5flash19enable_sm80_to_sm89INS1_16FlashAttnFwdSm80INS1_25CollectiveMainloopFwdSm80ILi8ELi1ELb0EN4cute5tupleIJNS5_1CILi128EEENS7_ILi64EEENS7_ILi192EEEEEELi192ENS_10bfloat16_tEfNS_4arch4Sm80ELb1ELb0ELb1ELb0ELb1ELb0ELb1ELb0EEENS1_21CollectiveEpilogueFwdINS6_IJS8_SA_S9_EEENS6_IJNS7_ILi1EEESI_SI_EEESC_SE_Li256ELb0ELb1ELb0ELb0EEENS1_30DynamicPersistentTileSchedulerILi256ELi256ELb0ELb1ELb0EEEEEEEEEvNT_6ParamsE --------------------------
	.section	.text._ZN7cutlass13device_kernelIN5flash19enable_sm80_to_sm89INS1_16FlashAttnFwdSm80INS1_25CollectiveMainloopFwdSm80ILi8ELi1ELb0EN4cute5tupleIJNS5_1CILi128EEENS7_ILi64EEENS7_ILi192EEEEEELi192ENS_10bfloat16_tEfNS_4arch4Sm80ELb1ELb0ELb1ELb0ELb1ELb0ELb1ELb0EEENS1_21CollectiveEpilogueFwdINS6_IJS8_SA_S9_EEENS6_IJNS7_ILi1EEESI_SI_EEESC_SE_Li256ELb0ELb1ELb0ELb0EEENS1_30DynamicPersistentTileSchedulerILi256ELi256ELb0ELb1ELb0EEEEEEEEEvNT_6ParamsE,"ax",@progbits
	.align	128
.text._ZN7cutlass13device_kernelIN5flash19enable_sm80_to_sm89INS1_16FlashAttnFwdSm80INS1_25CollectiveMainloopFwdSm80ILi8ELi1ELb0EN4cute5tupleIJNS5_1CILi128EEENS7_ILi64EEENS7_ILi192EEEEEELi192ENS_10bfloat16_tEfNS_4arch4Sm80ELb1ELb0ELb1ELb0ELb1ELb0ELb1ELb0EEENS1_21CollectiveEpilogueFwdINS6_IJS8_SA_S9_EEENS6_IJNS7_ILi1EEESI_SI_EEESC_SE_Li256ELb0ELb1ELb0ELb0EEENS1_30DynamicPersistentTileSchedulerILi256ELi256ELb0ELb1ELb0EEEEEEEEEvNT_6ParamsE:
        .type           _ZN7cutlass13device_kernelIN5flash19enable_sm80_to_sm89INS1_16FlashAttnFwdSm80INS1_25CollectiveMainloopFwdSm80ILi8ELi1ELb0EN4cute5tupleIJNS5_1CILi128EEENS7_ILi64EEENS7_ILi192EEEEEELi192ENS_10bfloat16_tEfNS_4arch4Sm80ELb1ELb0ELb1ELb0ELb1ELb0ELb1ELb0EEENS1_21CollectiveEpilogueFwdINS6_IJS8_SA_S9_EEENS6_IJNS7_ILi1EEESI_SI_EEESC_SE_Li256ELb0ELb1ELb0ELb0EEENS1_30DynamicPersistentTileSchedulerILi256ELi256ELb0ELb1ELb0EEEEEEEEEvNT_6ParamsE,@function
        .size           _ZN7cutlass13device_kernelIN5flash19enable_sm80_to_sm89INS1_16FlashAttnFwdSm80INS1_25CollectiveMainloopFwdSm80ILi8ELi1ELb0EN4cute5tupleIJNS5_1CILi128EEENS7_ILi64EEENS7_ILi192EEEEEELi192ENS_10bfloat16_tEfNS_4arch4Sm80ELb1ELb0ELb1ELb0ELb1ELb0ELb1ELb0EEENS1_21CollectiveEpilogueFwdINS6_IJS8_SA_S9_EEENS6_IJNS7_ILi1EEESI_SI_EEESC_SE_Li256ELb0ELb1ELb0ELb0EEENS1_30DynamicPersistentTileSchedulerILi256ELi256ELb0ELb1ELb0EEEEEEEEEvNT_6ParamsE,(.L_x_24 - _ZN7cutlass13device_kernelIN5flash19enable_sm80_to_sm89INS1_16FlashAttnFwdSm80INS1_25CollectiveMainloopFwdSm80ILi8ELi1ELb0EN4cute5tupleIJNS5_1CILi128EEENS7_ILi64EEENS7_ILi192EEEEEELi192ENS_10bfloat16_tEfNS_4arch4Sm80ELb1ELb0ELb1ELb0ELb1ELb0ELb1ELb0EEENS1_21CollectiveEpilogueFwdINS6_IJS8_SA_S9_EEENS6_IJNS7_ILi1EEESI_SI_EEESC_SE_Li256ELb0ELb1ELb0ELb0EEENS1_30DynamicPersistentTileSchedulerILi256ELi256ELb0ELb1ELb0EEEEEEEEEvNT_6ParamsE)
        .other          _ZN7cutlass13device_kernelIN5flash19enable_sm80_to_sm89INS1_16FlashAttnFwdSm80INS1_25CollectiveMainloopFwdSm80ILi8ELi1ELb0EN4cute5tupleIJNS5_1CILi128EEENS7_ILi64EEENS7_ILi192EEEEEELi192ENS_10bfloat16_tEfNS_4arch4Sm80ELb1ELb0ELb1ELb0ELb1ELb0ELb1ELb0EEENS1_21CollectiveEpilogueFwdINS6_IJS8_SA_S9_EEENS6_IJNS7_ILi1EEESI_SI_EEESC_SE_Li256ELb0ELb1ELb0ELb0EEENS1_30DynamicPersistentTileSchedulerILi256ELi256ELb0ELb1ELb0EEEEEEEEEvNT_6ParamsE,@"STO_CUDA_ENTRY STV_DEFAULT"
_ZN7cutlass13device_kernelIN5flash19enable_sm80_to_sm89INS1_16FlashAttnFwdSm80INS1_25CollectiveMainloopFwdSm80ILi8ELi1ELb0EN4cute5tupleIJNS5_1CILi128EEENS7_ILi64EEENS7_ILi192EEEEEELi192ENS_10bfloat16_tEfNS_4arch4Sm80ELb1ELb0ELb1ELb0ELb1ELb0ELb1ELb0EEENS1_21CollectiveEpilogueFwdINS6_IJS8_SA_S9_EEENS6_IJNS7_ILi1EEESI_SI_EEESC_SE_Li256ELb0ELb1ELb0ELb0EEENS1_30DynamicPersistentTileSchedulerILi256ELi256ELb0ELb1ELb0EEEEEEEEEvNT_6ParamsE:
[----:B------:R-:W-:Y:S01]  /*0000*/  LDC R1, c[0x0][0x28] ;  /* 0x00000a00ff017b82 */ /* 0x000fe20000000800 */
[----:B------:R-:W-:Y:S05]  /*0010*/  EXIT ;  /* 0x000000000000794d */ /* 0x000fea0003800000 */
.L_x_6:
        /* <DEDUP_REMOVED lines=14> */
.L_x_24:


//--------------------- .text._ZN7cutlass13device_kernelIN5flash19enable_sm80_to_sm89INS1_16FlashAttnFwdSm80INS1_25CollectiveMainloopFwdSm80ILi8ELi1ELb0EN4cute5tupleIJNS5_1CILi128EEENS7_ILi64EEENS7_ILi192EEEEEELi192ENS_10bfloat16_tEfNS_4arch4Sm80ELb1ELb0ELb1ELb1ELb1ELb0ELb1ELb0EEENS1_21CollectiveEpilogueFwdINS6_IJS8_SA_S9_EEENS6_IJNS7_ILi1EEESI_SI_EEESC_SE_Li256ELb1ELb1ELb0ELb0EEENS1_19SingleTileSchedulerILb1ELb0ELb1ELi128EEEEEEEEEvNT_6ParamsE --------------------------
	.section	.text._ZN7cutlass13device_kernelIN5flash19enable_sm80_to_sm89INS1_16FlashAttnFwdSm80INS1_25CollectiveMainloopFwdSm80ILi8ELi1ELb0EN4cute5tupleIJNS5_1CILi128EEENS7_ILi64EEENS7_ILi192EEEEEELi192ENS_10bfloat16_tEfNS_4arch4Sm80ELb1ELb0ELb1ELb1ELb1ELb0ELb1ELb0EEENS1_21CollectiveEpilogueFwdINS6_IJS8_SA_S9_EEENS6_IJNS7_ILi1EEESI_SI_EEESC_SE_Li256ELb1ELb1ELb0ELb0EEENS1_19SingleTileSchedulerILb1ELb0ELb1ELi128EEEEEEEEEvNT_6ParamsE,"ax",@progbits
	.align	128
.text._ZN7cutlass13device_kernelIN5flash19enable_sm80_to_sm89INS1_16FlashAttnFwdSm80INS1_25CollectiveMainloopFwdSm80ILi8ELi1ELb0EN4cute5tupleIJNS5_1CILi128EEENS7_ILi64EEENS7_ILi192EEEEEELi192ENS_10bfloat16_tEfNS_4arch4Sm80ELb1ELb0ELb1ELb1ELb1ELb0ELb1ELb0EEENS1_21CollectiveEpilogueFwdINS6_IJS8_SA_S9_EEENS6_IJNS7_ILi1EEESI_SI_EEESC_SE_Li256ELb1ELb1ELb0ELb0EEENS1_19SingleTileSchedulerILb1ELb0ELb1ELi128EEEEEEEEEvNT_6ParamsE:
        .type           _ZN7cutlass13device_kernelIN5flash19enable_sm80_to_sm89INS1_16FlashAttnFwdSm80INS1_25CollectiveMainloopFwdSm80ILi8ELi1ELb0EN4cute5tupleIJNS5_1CILi128EEENS7_ILi64EEENS7_ILi192EEEEEELi192ENS_10bfloat16_tEfNS_4arch4Sm80ELb1ELb0ELb1ELb1ELb1ELb0ELb1ELb0EEENS1_21CollectiveEpilogueFwdINS6_IJS8_SA_S9_EEENS6_IJNS7_ILi1EEESI_SI_EEESC_SE_Li256ELb1ELb1ELb0ELb0EEENS1_19SingleTileSchedulerILb1ELb0ELb1ELi128EEEEEEEEEvNT_6ParamsE,@function
        .size           _ZN7cutlass13device_kernelIN5flash19enable_sm80_to_sm89INS1_16FlashAttnFwdSm80INS1_25CollectiveMainloopFwdSm80ILi8ELi1ELb0EN4cute5tupleIJNS5_1CILi128EEENS7_ILi64EEENS7_ILi192EEEEEELi192ENS_10bfloat16_tEfNS_4arch4Sm80ELb1ELb0ELb1ELb1ELb1ELb0ELb1ELb0EEENS1_21CollectiveEpilogueFwdINS6_IJS8_SA_S9_EEENS6_IJNS7_ILi1EEESI_SI_EEESC_SE_Li256ELb1ELb1ELb0ELb0EEENS1_19SingleTileSchedulerILb1ELb0ELb1ELi128EEEEEEEEEvNT_6ParamsE,(.L_x_25 - _ZN7cutlass13device_kernelIN5flash19enable_sm80_to_sm89INS1_16FlashAttnFwdSm80INS1_25CollectiveMainloopFwdSm80ILi8ELi1ELb0EN4cute5tupleIJNS5_1CILi128EEENS7_ILi64EEENS7_ILi192EEEEEELi192ENS_10bfloat16_tEfNS_4arch4Sm80ELb1ELb0ELb1ELb1ELb1ELb0ELb1ELb0EEENS1_21CollectiveEpilogueFwdINS6_IJS8_SA_S9_EEENS6_IJNS7_ILi1EEESI_SI_EEESC_SE_Li256ELb1ELb1ELb0ELb0EEENS1_19SingleTileSchedulerILb1ELb0ELb1ELi128EEEEEEEEEvNT_6ParamsE)
        .other          _ZN7cutlass13device_kernelIN5flash19enable_sm80_to_sm89INS1_16FlashAttnFwdSm80INS1_25CollectiveMainloopFwdSm80ILi8ELi1ELb0EN4cute5tupleIJNS5_1CILi128EEENS7_ILi64EEENS7_ILi192EEEEEELi192ENS_10bfloat16_tEfNS_4arch4Sm80ELb1ELb0ELb1ELb1ELb1ELb0ELb1ELb0EEENS1_21CollectiveEpilogueFwdINS6_IJS8_SA_S9_EEENS6_IJNS7_ILi1EEESI_SI_EEESC_SE_Li256ELb1ELb1ELb0ELb0EEENS1_19SingleTileSchedulerILb1ELb0ELb1ELi128EEEEEEEEEvNT_6ParamsE,@"STO_CUDA_ENTRY STV_DEFAULT"
_ZN7cutlass13device_kernelIN5flash19enable_sm80_to_sm89INS1_16FlashAttnFwdSm80INS1_25CollectiveMainloopFwdSm80ILi8ELi1ELb0EN4cute5tupleIJNS5_1CILi128EEENS7_ILi64EEENS7_ILi192EEEEEELi192ENS_10bfloat16_tEfNS_4arch4Sm80ELb1ELb0ELb1ELb1ELb1ELb0ELb1ELb0EEENS1_21CollectiveEpilogueFwdINS6_IJS8_SA_S9_EEENS6_IJNS7_ILi1EEESI_SI_EEESC_SE_Li256ELb1ELb1ELb0ELb0EEENS1_19SingleTileSchedulerILb1ELb0ELb1ELi128EEEEEEEEEvNT_6ParamsE:
[----:B------:R-:W-:Y:S01]  /*0000*/  LDC R1, c[0x0][0x28] ;  /* 0x00000a00ff017b82 */ /* 0x000fe20000000800 */
[----:B------:R-:W-:Y:S05]  /*0010*/  EXIT ;  /* 0x000000000000794d */ /* 0x000fea0003800000 */
.L_x_7:
        /* <DEDUP_REMOVED lines=14> */
.L_x_25:


//--------------------- .text._ZN7cutlass13device_kernelIN5flash19enable_sm80_to_sm89INS1_16FlashAttnFwdSm80INS1_25CollectiveMainloopFwdSm80ILi8ELi1ELb0EN4cute5tupleIJNS5_1CILi128EEENS7_ILi64EEENS7_ILi192EEEEEELi192ENS_10bfloat16_tEfNS_4arch4Sm80ELb1ELb0ELb1ELb1ELb1ELb1ELb1ELb0EEENS1_21CollectiveEpilogueFwdINS6_IJS8_SA_S9_EEENS6_IJNS7_ILi1EEESI_SI_EEESC_SE_Li256ELb1ELb1ELb0ELb0EEENS1_19SingleTileSchedulerILb1ELb0ELb1ELi128EEEEEEEEEvNT_6ParamsE --------------------------
	.section	.text._ZN7cutlass13device_kernelIN5flash19enable_sm80_to_sm89INS1_16FlashAttnFwdSm80INS1_25CollectiveMainloopFwdSm80ILi8ELi1ELb0EN4cute5tupleIJNS5_1CILi128EEENS7_ILi64EEENS7_ILi192EEEEEELi192ENS_10bfloat16_tEfNS_4arch4Sm80ELb1ELb0ELb1ELb1ELb1ELb1ELb1ELb0EEENS1_21CollectiveEpilogueFwdINS6_IJS8_SA_S9_EEENS6_IJNS7_ILi1EEESI_SI_EEESC_SE_Li256ELb1ELb1ELb0ELb0EEENS1_19SingleTileSchedulerILb1ELb0ELb1ELi128EEEEEEEEEvNT_6ParamsE,"ax",@progbits
	.align	128
.text._ZN7cutlass13device_kernelIN5flash19enable_sm80_to_sm89INS1_16FlashAttnFwdSm80INS1_25CollectiveMainloopFwdSm80ILi8ELi1ELb0EN4cute5tupleIJNS5_1CILi128EEENS7_ILi64EEENS7_ILi192EEEEEELi192ENS_10bfloat16_tEfNS_4arch4Sm80ELb1ELb0ELb1ELb1ELb1ELb1ELb1ELb0EEENS1_21CollectiveEpilogueFwdINS6_IJS8_SA_S9_EEENS6_IJNS7_ILi1EEESI_SI_EEESC_SE_Li256ELb1ELb1ELb0ELb0EEENS1_19SingleTileSchedulerILb1ELb0ELb1ELi128EEEEEEEEEvNT_6ParamsE:
        .type           _ZN7cutlass13device_kernelIN5flash19enable_sm80_to_sm89INS1_16FlashAttnFwdSm80INS1_25CollectiveMainloopFwdSm80ILi8ELi1ELb0EN4cute5tupleIJNS5_1CILi128EEENS7_ILi64EEENS7_ILi192EEEEEELi192ENS_10bfloat16_tEfNS_4arch4Sm80ELb1ELb0ELb1ELb1ELb1ELb1ELb1ELb0EEENS1_21CollectiveEpilogueFwdINS6_IJS8_SA_S9_EEENS6_IJNS7_ILi1EEESI_SI_EEESC_SE_Li256ELb1ELb1ELb0ELb0EEENS1_19SingleTileSchedulerILb1ELb0ELb1ELi128EEEEEEEEEvNT_6ParamsE,@function
        .size           _ZN7cutlass13device_kernelIN5flash19enable_sm80_to_sm89INS1_16FlashAttnFwdSm80INS1_25CollectiveMainloopFwdSm80ILi8ELi1ELb0EN4cute5tupleIJNS5_1CILi128EEENS7_ILi64EEENS7_ILi192EEEEEELi192ENS_10bfloat16_tEfNS_4arch4Sm80ELb1ELb0ELb1ELb1ELb1ELb1ELb1ELb0EEENS1_21CollectiveEpilogueFwdINS6_IJS8_SA_S9_EEENS6_IJNS7_ILi1EEESI_SI_EEESC_SE_Li256ELb1ELb1ELb0ELb0EEENS1_19SingleTileSchedulerILb1ELb0ELb1ELi128EEEEEEEEEvNT_6ParamsE,(.L_x_26 - _ZN7cutlass13device_kernelIN5flash19enable_sm80_to_sm89INS1_16FlashAttnFwdSm80INS1_25CollectiveMainloopFwdSm80ILi8ELi1ELb0EN4cute5tupleIJNS5_1CILi128EEENS7_ILi64EEENS7_ILi192EEEEEELi192ENS_10bfloat16_tEfNS_4arch4Sm80ELb1ELb0ELb1ELb1ELb1ELb1ELb1ELb0EEENS1_21CollectiveEpilogueFwdINS6_IJS8_SA_S9_EEENS6_IJNS7_ILi1EEESI_SI_EEESC_SE_Li256ELb1ELb1ELb0ELb0EEENS1_19SingleTileSchedulerILb1ELb0ELb1ELi128EEEEEEEEEvNT_6ParamsE)
        .other          _ZN7cutlass13device_kernelIN5flash19enable_sm80_to_sm89INS1_16FlashAttnFwdSm80INS1_25CollectiveMainloopFwdSm80ILi8ELi1ELb0EN4cute5tupleIJNS5_1CILi128EEENS7_ILi64EEENS7_ILi192EEEEEELi192ENS_10bfloat16_tEfNS_4arch4Sm80ELb1ELb0ELb1ELb1ELb1ELb1ELb1ELb0EEENS1_21CollectiveEpilogueFwdINS6_IJS8_SA_S9_EEENS6_IJNS7_ILi1EEESI_SI_EEESC_SE_Li256ELb1ELb1ELb0ELb0EEENS1_19SingleTileSchedulerILb1ELb0ELb1ELi128EEEEEEEEEvNT_6ParamsE,@"STO_CUDA_ENTRY STV_DEFAULT"
_ZN7cutlass13device_kernelIN5flash19enable_sm80_to_sm89INS1_16FlashAttnFwdSm80INS1_25CollectiveMainloopFwdSm80ILi8ELi1ELb0EN4cute5tupleIJNS5_1CILi128EEENS7_ILi64EEENS7_ILi192EEEEEELi192ENS_10bfloat16_tEfNS_4arch4Sm80ELb1ELb0ELb1ELb1ELb1ELb1ELb1ELb0EEENS1_21CollectiveEpilogueFwdINS6_IJS8_SA_S9_EEENS6_IJNS7_ILi1EEESI_SI_EEESC_SE_Li256ELb1ELb1ELb0ELb0EEENS1_19SingleTileSchedulerILb1ELb0ELb1ELi128EEEEEEEEEvNT_6ParamsE:
[----:B------:R-:W-:Y:S01]  /*0000*/  LDC R1, c[0x0][0x28] ;  /* 0x00000a00ff017b82 */ /* 0x000fe20000000800 */
[----:B------:R-:W-:Y:S05]  /*0010*/  EXIT ;  /* 0x000000000000794d */ /* 0x000fea0003800000 */
.L_x_8:
        /* <DEDUP_REMOVED lines=14> */
.L_x_26:


//--------------------- .text._ZN7cutlass13device_kernelIN5flash19enable_sm80_to_sm89INS1_16FlashAttnFwdSm80INS1_25CollectiveMainloopFwdSm80ILi8ELi2ELb0EN4cute5tupleIJNS5_1CILi128EEENS7_ILi64EEENS7_ILi192EEEEEELi192ENS_10bfloat16_tEfNS_4arch4Sm80ELb0ELb0ELb1ELb0ELb1ELb0ELb1ELb0EEENS1_21CollectiveEpilogueFwdINS6_IJS8_SA_S9_EEENS6_IJNS7_ILi1EEESI_SI_EEESC_SE_Li256ELb0ELb1ELb0ELb0EEENS1_19SingleTileSchedulerILb0ELb0ELb1ELi128EEEEEEEEEvNT_6ParamsE --------------------------
	.section	.text._ZN7cutlass13device_kernelIN5flash19enable_sm80_to_sm89INS1_16FlashAttnFwdSm80INS1_25CollectiveMainloopFwdSm80ILi8ELi2ELb0EN4cute5tupleIJNS5_1CILi128EEENS7_ILi64EEENS7_ILi192EEEEEELi192ENS_10bfloat16_tEfNS_4arch4Sm80ELb0ELb0ELb1ELb0ELb1ELb0ELb1ELb0EEENS1_21CollectiveEpilogueFwdINS6_IJS8_SA_S9_EEENS6_IJNS7_ILi1EEESI_SI_EEESC_SE_Li256ELb0ELb1ELb0ELb0EEENS1_19SingleTileSchedulerILb0ELb0ELb1ELi128EEEEEEEEEvNT_6ParamsE,"ax",@progbits
	.align	128
.text._ZN7cutlass13device_kernelIN5flash19enable_sm80_to_sm89INS1_16FlashAttnFwdSm80INS1_25CollectiveMainloopFwdSm80ILi8ELi2ELb0EN4cute5tupleIJNS5_1CILi128EEENS7_ILi64EEENS7_ILi192EEEEEELi192ENS_10bfloat16_tEfNS_4arch4Sm80ELb0ELb0ELb1ELb0ELb1ELb0ELb1ELb0EEENS1_21CollectiveEpilogueFwdINS6_IJS8_SA_S9_EEENS6_IJNS7_ILi1EEESI_SI_EEESC_SE_Li256ELb0ELb1ELb0ELb0EEENS1_19SingleTileSchedulerILb0ELb0ELb1ELi128EEEEEEEEEvNT_6ParamsE:
        .type           _ZN7cutlass13device_kernelIN5flash19enable_sm80_to_sm89INS1_16FlashAttnFwdSm80INS1_25CollectiveMainloopFwdSm80ILi8ELi2ELb0EN4cute5tupleIJNS5_1CILi128EEENS7_ILi64EEENS7_ILi192EEEEEELi192ENS_10bfloat16_tEfNS_4arch4Sm80ELb0ELb0ELb1ELb0ELb1ELb0ELb1ELb0EEENS1_21CollectiveEpilogueFwdINS6_IJS8_SA_S9_EEENS6_IJNS7_ILi1EEESI_SI_EEESC_SE_Li256ELb0ELb1ELb0ELb0EEENS1_19SingleTileSchedulerILb0ELb0ELb1ELi128EEEEEEEEEvNT_6ParamsE,@function
        .size           _ZN7cutlass13device_kernelIN5flash19enable_sm80_to_sm89INS1_16FlashAttnFwdSm80INS1_25CollectiveMainloopFwdSm80ILi8ELi2ELb0EN4cute5tupleIJNS5_1CILi128EEENS7_ILi64EEENS7_ILi192EEEEEELi192ENS_10bfloat16_tEfNS_4arch4Sm80ELb0ELb0ELb1ELb0ELb1ELb0ELb1ELb0EEENS1_21CollectiveEpilogueFwdINS6_IJS8_SA_S9_EEENS6_IJNS7_ILi1EEESI_SI_EEESC_SE_Li256ELb0ELb1ELb0ELb0EEENS1_19SingleTileSchedulerILb0ELb0ELb1ELi128EEEEEEEEEvNT_6ParamsE,(.L_x_27 - _ZN7cutlass13device_kernelIN5flash19enable_sm80_to_sm89INS1_16FlashAttnFwdSm80INS1_25CollectiveMainloopFwdSm80ILi8ELi2ELb0EN4cute5tupleIJNS5_1CILi128EEENS7_ILi64EEENS7_ILi192EEEEEELi192ENS_10bfloat16_tEfNS_4arch4Sm80ELb0ELb0ELb1ELb0ELb1ELb0ELb1ELb0EEENS1_21CollectiveEpilogueFwdINS6_IJS8_SA_S9_EEENS6_IJNS7_ILi1EEESI_SI_EEESC_SE_Li256ELb0ELb1ELb0ELb0EEENS1_19SingleTileSchedulerILb0ELb0ELb1ELi128EEEEEEEEEvNT_6ParamsE)
        .other          _ZN7cutlass13device_kernelIN5flash19enable_sm80_to_sm89INS1_16FlashAttnFwdSm80INS1_25CollectiveMainloopFwdSm80ILi8ELi2ELb0EN4cute5tupleIJNS5_1CILi128EEENS7_ILi64EEENS7_ILi192EEEEEELi192ENS_10bfloat16_tEfNS_4arch4Sm80ELb0ELb0ELb1ELb0ELb1ELb0ELb1ELb0EEENS1_21CollectiveEpilogueFwdINS6_IJS8_SA_S9_EEENS6_IJNS7_ILi1EEESI_SI_EEESC_SE_Li256ELb0ELb1ELb0ELb0EEENS1_19SingleTileSchedulerILb0ELb0ELb1ELi128EEEEEEEEEvNT_6ParamsE,@"STO_CUDA_ENTRY STV_DEFAULT"
_ZN7cutlass13device_kernelIN5flash19enable_sm80_to_sm89INS1_16FlashAttnFwdSm80INS1_25CollectiveMainloopFwdSm80ILi8ELi2ELb0EN4cute5tupleIJNS5_1CILi128EEENS7_ILi64EEENS7_ILi192EEEEEELi192ENS_10bfloat16_tEfNS_4arch4Sm80ELb0ELb0ELb1ELb0ELb1ELb0ELb1ELb0EEENS1_21CollectiveEpilogueFwdINS6_IJS8_SA_S9_EEENS6_IJNS7_ILi1EEESI_SI_EEESC_SE_Li256ELb0ELb1ELb0ELb0EEENS1_19SingleTileSchedulerILb0ELb0ELb1ELi128EEEEEEEEEvNT_6ParamsE:
[----:B------:R-:W-:Y:S01]  /*0000*/  LDC R1, c[0x0][0x28] ;  /* 0x00000a00ff017b82 */ /* 0x000fe20000000800 */
[----:B------:R-:W-:Y:S05]  /*0010*/  EXIT ;  /* 0x000000000000794d */ /* 0x000fea0003800000 */
.L_x_9:
        /* <DEDUP_REMOVED lines=14> */
.L_x_27:


//--------------------- .text._ZN7cutlass13device_kernelIN5flash19enable_sm80_to_sm89INS1_16FlashAttnFwdSm80INS1_25CollectiveMainloopFwdSm80ILi8ELi2ELb0EN4cute5tupleIJNS5_1CILi128EEENS7_ILi64EEENS7_ILi192EEEEEELi192ENS_10bfloat16_tEfNS_4arch4Sm80ELb0ELb0ELb1ELb1ELb1ELb0ELb1ELb0EEENS1_21CollectiveEpilogueFwdINS6_IJS8_SA_S9_EEENS6_IJNS7_ILi1EEESI_SI_EEESC_SE_Li256ELb1ELb1ELb0ELb0EEENS1_19SingleTileSchedulerILb1ELb0ELb1ELi128EEEEEEEEEvNT_6ParamsE --------------------------
	.section	.text._ZN7cutlass13device_kernelIN5flash19enable_sm80_to_sm89INS1_16FlashAttnFwdSm80INS1_25CollectiveMainloopFwdSm80ILi8ELi2ELb0EN4cute5tupleIJNS5_1CILi128EEENS7_ILi64EEENS7_ILi192EEEEEELi192ENS_10bfloat16_tEfNS_4arch4Sm80ELb0ELb0ELb1ELb1ELb1ELb0ELb1ELb0EEENS1_21CollectiveEpilogueFwdINS6_IJS8_SA_S9_EEENS6_IJNS7_ILi1EEESI_SI_EEESC_SE_Li256ELb1ELb1ELb0ELb0EEENS1_19SingleTileSchedulerILb1ELb0ELb1ELi128EEEEEEEEEvNT_6ParamsE,"ax",@progbits
	.align	128
.text._ZN7cutlass13device_kernelIN5flash19enable_sm80_to_sm89INS1_16FlashAttnFwdSm80INS1_25CollectiveMainloopFwdSm80ILi8ELi2ELb0EN4cute5tupleIJNS5_1CILi128EEENS7_ILi64EEENS7_ILi192EEEEEELi192ENS_10bfloat16_tEfNS_4arch4Sm80ELb0ELb0ELb1ELb1ELb1ELb0ELb1ELb0EEENS1_21CollectiveEpilogueFwdINS6_IJS8_SA_S9_EEENS6_IJNS7_ILi1EEESI_SI_EEESC_SE_Li256ELb1ELb1ELb0ELb0EEENS1_19SingleTileSchedulerILb1ELb0ELb1ELi128EEEEEEEEEvNT_6ParamsE:
        .type           _ZN7cutlass13device_kernelIN5flash19enable_sm80_to_sm89INS1_16FlashAttnFwdSm80INS1_25CollectiveMainloopFwdSm80ILi8ELi2ELb0EN4cute5tupleIJNS5_1CILi128EEENS7_ILi64EEENS7_ILi192EEEEEELi192ENS_10bfloat16_tEfNS_4arch4Sm80ELb0ELb0ELb1ELb1ELb1ELb0ELb1ELb0EEENS1_21CollectiveEpilogueFwdINS6_IJS8_SA_S9_EEENS6_IJNS7_ILi1EEESI_SI_EEESC_SE_Li256ELb1ELb1ELb0ELb0EEENS1_19SingleTileSchedulerILb1ELb0ELb1ELi128EEEEEEEEEvNT_6ParamsE,@function
        .size           _ZN7cutlass13device_kernelIN5flash19enable_sm80_to_sm89INS1_16FlashAttnFwdSm80INS1_25CollectiveMainloopFwdSm80ILi8ELi2ELb0EN4cute5tupleIJNS5_1CILi128EEENS7_ILi64EEENS7_ILi192EEEEEELi192ENS_10bfloat16_tEfNS_4arch4Sm80ELb0ELb0ELb1ELb1ELb1ELb0ELb1ELb0EEENS1_21CollectiveEpilogueFwdINS6_IJS8_SA_S9_EEENS6_IJNS7_ILi1EEESI_SI_EEESC_SE_Li256ELb1ELb1ELb0ELb0EEENS1_19SingleTileSchedulerILb1ELb0ELb1ELi128EEEEEEEEEvNT_6ParamsE,(.L_x_28 - _ZN7cutlass13device_kernelIN5flash19enable_sm80_to_sm89INS1_16FlashAttnFwdSm80INS1_25CollectiveMainloopFwdSm80ILi8ELi2ELb0EN4cute5tupleIJNS5_1CILi128EEENS7_ILi64EEENS7_ILi192EEEEEELi192ENS_10bfloat16_tEfNS_4arch4Sm80ELb0ELb0ELb1ELb1ELb1ELb0ELb1ELb0EEENS1_21CollectiveEpilogueFwdINS6_IJS8_SA_S9_EEENS6_IJNS7_ILi1EEESI_SI_EEESC_SE_Li256ELb1ELb1ELb0ELb0EEENS1_19SingleTileSchedulerILb1ELb0ELb1ELi128EEEEEEEEEvNT_6ParamsE)
        .other          _ZN7cutlass13device_kernelIN5flash19enable_sm80_to_sm89INS1_16FlashAttnFwdSm80INS1_25CollectiveMainloopFwdSm80ILi8ELi2ELb0EN4cute5tupleIJNS5_1CILi128EEENS7_ILi64EEENS7_ILi192EEEEEELi192ENS_10bfloat16_tEfNS_4arch4Sm80ELb0ELb0ELb1ELb1ELb1ELb0ELb1ELb0EEENS1_21CollectiveEpilogueFwdINS6_IJS8_SA_S9_EEENS6_IJNS7_ILi1EEESI_SI_EEESC_SE_Li256ELb1ELb1ELb0ELb0EEENS1_19SingleTileSchedulerILb1ELb0ELb1ELi128EEEEEEEEEvNT_6ParamsE,@"STO_CUDA_ENTRY STV_DEFAULT"
_ZN7cutlass13device_kernelIN5flash19enable_sm80_to_sm89INS1_16FlashAttnFwdSm80INS1_25CollectiveMainloopFwdSm80ILi8ELi2ELb0EN4cute5tupleIJNS5_1CILi128EEENS7_ILi64EEENS7_ILi192EEEEEELi192ENS_10bfloat16_tEfNS_4arch4Sm80ELb0ELb0ELb1ELb1ELb1ELb0ELb1ELb0EEENS1_21CollectiveEpilogueFwdINS6_IJS8_SA_S9_EEENS6_IJNS7_ILi1EEESI_SI_EEESC_SE_Li256ELb1ELb1ELb0ELb0EEENS1_19SingleTileSchedulerILb1ELb0ELb1ELi128EEEEEEEEEvNT_6ParamsE:
[----:B------:R-:W-:Y:S01]  /*0000*/  LDC R1, c[0x0][0x28] ;  /* 0x00000a00ff017b82 */ /* 0x000fe20000000800 */
[----:B------:R-:W-:Y:S05]  /*0010*/  EXIT ;  /* 0x000000000000794d */ /* 0x000fea0003800000 */
.L_x_10:
        /* <DEDUP_REMOVED lines=14> */
.L_x_28:


//--------------------- .text._ZN7cutlass13device_kernelIN5flash19enable_sm80_to_sm89INS1_16FlashAttnFwdSm80INS1_25CollectiveMainloopFwdSm80ILi8ELi2ELb0EN4cute5tupleIJNS5_1CILi128EEENS7_ILi64EEENS7_ILi192EEEEEELi192ENS_10bfloat16_tEfNS_4arch4Sm80ELb0ELb0ELb1ELb1ELb1ELb1ELb1ELb0EEENS1_21CollectiveEpilogueFwdINS6_IJS8_SA_S9_EEENS6_IJNS7_ILi1EEESI_SI_EEESC_SE_Li256ELb1ELb1ELb0ELb0EEENS1_19SingleTileSchedulerILb1ELb0ELb1ELi128EEEEEEEEEvNT_6ParamsE --------------------------
	.section	.text._ZN7cutlass13device_kernelIN5flash19enable_sm80_to_sm89INS1_16FlashAttnFwdSm80INS1_25CollectiveMainloopFwdSm80ILi8ELi2ELb0EN4cute5tupleIJNS5_1CILi128EEENS7_ILi64EEENS7_ILi192EEEEEELi192ENS_10bfloat16_tEfNS_4arch4Sm80ELb0ELb0ELb1ELb1ELb1ELb1ELb1ELb0EEENS1_21CollectiveEpilogueFwdINS6_IJS8_SA_S9_EEENS6_IJNS7_ILi1EEESI_SI_EEESC_SE_Li256ELb1ELb1ELb0ELb0EEENS1_19SingleTileSchedulerILb1ELb0ELb1ELi128EEEEEEEEEvNT_6ParamsE,"ax",@progbits
	.align	128
.text._ZN7cutlass13device_kernelIN5flash19enable_sm80_to_sm89INS1_16FlashAttnFwdSm80INS1_25CollectiveMainloopFwdSm80ILi8ELi2ELb0EN4cute5tupleIJNS5_1CILi128EEENS7_ILi64EEENS7_ILi192EEEEEELi192ENS_10bfloat16_tEfNS_4arch4Sm80ELb0ELb0ELb1ELb1ELb1ELb1ELb1ELb0EEENS1_21CollectiveEpilogueFwdINS6_IJS8_SA_S9_EEENS6_IJNS7_ILi1EEESI_SI_EEESC_SE_Li256ELb1ELb1ELb0ELb0EEENS1_19SingleTileSchedulerILb1ELb0ELb1ELi128EEEEEEEEEvNT_6ParamsE:
        .type           _ZN7cutlass13device_kernelIN5flash19enable_sm80_to_sm89INS1_16FlashAttnFwdSm80INS1_25CollectiveMainloopFwdSm80ILi8ELi2ELb0EN4cute5tupleIJNS5_1CILi128EEENS7_ILi64EEENS7_ILi192EEEEEELi192ENS_10bfloat16_tEfNS_4arch4Sm80ELb0ELb0ELb1ELb1ELb1ELb1ELb1ELb0EEENS1_21CollectiveEpilogueFwdINS6_IJS8_SA_S9_EEENS6_IJNS7_ILi1EEESI_SI_EEESC_SE_Li256ELb1ELb1ELb0ELb0EEENS1_19SingleTileSchedulerILb1ELb0ELb1ELi128EEEEEEEEEvNT_6ParamsE,@function
        .size           _ZN7cutlass13device_kernelIN5flash19enable_sm80_to_sm89INS1_16FlashAttnFwdSm80INS1_25CollectiveMainloopFwdSm80ILi8ELi2ELb0EN4cute5tupleIJNS5_1CILi128EEENS7_ILi64EEENS7_ILi192EEEEEELi192ENS_10bfloat16_tEfNS_4arch4Sm80ELb0ELb0ELb1ELb1ELb1ELb1ELb1ELb0EEENS1_21CollectiveEpilogueFwdINS6_IJS8_SA_S9_EEENS6_IJNS7_ILi1EEESI_SI_EEESC_SE_Li256ELb1ELb1ELb0ELb0EEENS1_19SingleTileSchedulerILb1ELb0ELb1ELi128EEEEEEEEEvNT_6ParamsE,(.L_x_29 - _ZN7cutlass13device_kernelIN5flash19enable_sm80_to_sm89INS1_16FlashAttnFwdSm80INS1_25CollectiveMainloopFwdSm80ILi8ELi2ELb0EN4cute5tupleIJNS5_1CILi128EEENS7_ILi64EEENS7_ILi192EEEEEELi192ENS_10bfloat16_tEfNS_4arch4Sm80ELb0ELb0ELb1ELb1ELb1ELb1ELb1ELb0EEENS1_21CollectiveEpilogueFwdINS6_IJS8_SA_S9_EEENS6_IJNS7_ILi1EEESI_SI_EEESC_SE_Li256ELb1ELb1ELb0ELb0EEENS1_19SingleTileSchedulerILb1ELb0ELb1ELi128EEEEEEEEEvNT_6ParamsE)
        .other          _ZN7cutlass13device_kernelIN5flash19enable_sm80_to_sm89INS1_16FlashAttnFwdSm80INS1_25CollectiveMainloopFwdSm80ILi8ELi2ELb0EN4cute5tupleIJNS5_1CILi128EEENS7_ILi64EEENS7_ILi192EEEEEELi192ENS_10bfloat16_tEfNS_4arch4Sm80ELb0ELb0ELb1ELb1ELb1ELb1ELb1ELb0EEENS1_21CollectiveEpilogueFwdINS6_IJS8_SA_S9_EEENS6_IJNS7_ILi1EEESI_SI_EEESC_SE_Li256ELb1ELb1ELb0ELb0EEENS1_19SingleTileSchedulerILb1ELb0ELb1ELi128EEEEEEEEEvNT_6ParamsE,@"STO_CUDA_ENTRY STV_DEFAULT"
_ZN7cutlass13device_kernelIN5flash19enable_sm80_to_sm89INS1_16FlashAttnFwdSm80INS1_25CollectiveMainloopFwdSm80ILi8ELi2ELb0EN4cute5tupleIJNS5_1CILi128EEENS7_ILi64EEENS7_ILi192EEEEEELi192ENS_10bfloat16_tEfNS_4arch4Sm80ELb0ELb0ELb1ELb1ELb1ELb1ELb1ELb0EEENS1_21CollectiveEpilogueFwdINS6_IJS8_SA_S9_EEENS6_IJNS7_ILi1EEESI_SI_EEESC_SE_Li256ELb1ELb1ELb0ELb0EEENS1_19SingleTileSchedulerILb1ELb0ELb1ELi128EEEEEEEEEvNT_6ParamsE:
[----:B------:R-:W-:Y:S01]  /*0000*/  LDC R1, c[0x0][0x28] ;  /* 0x00000a00ff017b82 */ /* 0x000fe20000000800 */
[----:B------:R-:W-:Y:S05]  /*0010*/  EXIT ;  /* 0x000000000000794d */ /* 0x000fea0003800000 */
.L_x_11:
        /* <DEDUP_REMOVED lines=14> */
.L_x_29:


//--------------------- .text._ZN7cutlass13device_kernelIN5flash19enable_sm80_to_sm89INS1_16FlashAttnFwdSm80INS1_25CollectiveMainloopFwdSm80ILi8ELi2ELb0EN4cute5tupleIJNS5_1CILi128EEENS7_ILi64EEENS7_ILi192EEEEEELi192ENS_10bfloat16_tEfNS_4arch4Sm80ELb0ELb1ELb1ELb0ELb1ELb0ELb1ELb0EEENS1_21CollectiveEpilogueFwdINS6_IJS8_SA_S9_EEENS6_IJNS7_ILi1EEESI_SI_EEESC_SE_Li256ELb0ELb1ELb0ELb0EEENS1_19SingleTileSchedulerILb0ELb0ELb1ELi128EEEEEEEEEvNT_6ParamsE --------------------------
	.section	.text._ZN7cutlass13device_kernelIN5flash19enable_sm80_to_sm89INS1_16FlashAttnFwdSm80INS1_25CollectiveMainloopFwdSm80ILi8ELi2ELb0EN4cute5tupleIJNS5_1CILi128EEENS7_ILi64EEENS7_ILi192EEEEEELi192ENS_10bfloat16_tEfNS_4arch4Sm80ELb0ELb1ELb1ELb0ELb1ELb0ELb1ELb0EEENS1_21CollectiveEpilogueFwdINS6_IJS8_SA_S9_EEENS6_IJNS7_ILi1EEESI_SI_EEESC_SE_Li256ELb0ELb1ELb0ELb0EEENS1_19SingleTileSchedulerILb0ELb0ELb1ELi128EEEEEEEEEvNT_6ParamsE,"ax",@progbits
	.align	128
.text._ZN7cutlass13device_kernelIN5flash19enable_sm80_to_sm89INS1_16FlashAttnFwdSm80INS1_25CollectiveMainloopFwdSm80ILi8ELi2ELb0EN4cute5tupleIJNS5_1CILi128EEENS7_ILi64EEENS7_ILi192EEEEEELi192ENS_10bfloat16_tEfNS_4arch4Sm80ELb0ELb1ELb1ELb0ELb1ELb0ELb1ELb0EEENS1_21CollectiveEpilogueFwdINS6_IJS8_SA_S9_EEENS6_IJNS7_ILi1EEESI_SI_EEESC_SE_Li256ELb0ELb1ELb0ELb0EEENS1_19SingleTileSchedulerILb0ELb0ELb1ELi128EEEEEEEEEvNT_6ParamsE:
        .type           _ZN7cutlass13device_kernelIN5flash19enable_sm80_to_sm89INS1_16FlashAttnFwdSm80INS1_25CollectiveMainloopFwdSm80ILi8ELi2ELb0EN4cute5tupleIJNS5_1CILi128EEENS7_ILi64EEENS7_ILi192EEEEEELi192ENS_10bfloat16_tEfNS_4arch4Sm80ELb0ELb1ELb1ELb0ELb1ELb0ELb1ELb0EEENS1_21CollectiveEpilogueFwdINS6_IJS8_SA_S9_EEENS6_IJNS7_ILi1EEESI_SI_EEESC_SE_Li256ELb0ELb1ELb0ELb0EEENS1_19SingleTileSchedulerILb0ELb0ELb1ELi128EEEEEEEEEvNT_6ParamsE,@function
        .size           _ZN7cutlass13device_kernelIN5flash19enable_sm80_to_sm89INS1_16FlashAttnFwdSm80INS1_25CollectiveMainloopFwdSm80ILi8ELi2ELb0EN4cute5tupleIJNS5_1CILi128EEENS7_ILi64EEENS7_ILi192EEEEEELi192ENS_10bfloat16_tEfNS_4arch4Sm80ELb0ELb1ELb1ELb0ELb1ELb0ELb1ELb0EEENS1_21CollectiveEpilogueFwdINS6_IJS8_SA_S9_EEENS6_IJNS7_ILi1EEESI_SI_EEESC_SE_Li256ELb0ELb1ELb0ELb0EEENS1_19SingleTileSchedulerILb0ELb0ELb1ELi128EEEEEEEEEvNT_6ParamsE,(.L_x_30 - _ZN7cutlass13device_kernelIN5flash19enable_sm80_to_sm89INS1_16FlashAttnFwdSm80INS1_25CollectiveMainloopFwdSm80ILi8ELi2ELb0EN4cute5tupleIJNS5_1CILi128EEENS7_ILi64EEENS7_ILi192EEEEEELi192ENS_10bfloat16_tEfNS_4arch4Sm80ELb0ELb1ELb1ELb0ELb1ELb0ELb1ELb0EEENS1_21CollectiveEpilogueFwdINS6_IJS8_SA_S9_EEENS6_IJNS7_ILi1EEESI_SI_EEESC_SE_Li256ELb0ELb1ELb0ELb0EEENS1_19SingleTileSchedulerILb0ELb0ELb1ELi128EEEEEEEEEvNT_6ParamsE)
        .other          _ZN7cutlass13device_kernelIN5flash19enable_sm80_to_sm89INS1_16FlashAttnFwdSm80INS1_25CollectiveMainloopFwdSm80ILi8ELi2ELb0EN4cute5tupleIJNS5_1CILi128EEENS7_ILi64EEENS7_ILi192EEEEEELi192ENS_10bfloat16_tEfNS_4arch4Sm80ELb0ELb1ELb1ELb0ELb1ELb0ELb1ELb0EEENS1_21CollectiveEpilogueFwdINS6_IJS8_SA_S9_EEENS6_IJNS7_ILi1EEESI_SI_EEESC_SE_Li256ELb0ELb1ELb0ELb0EEENS1_19SingleTileSchedulerILb0ELb0ELb1ELi128EEEEEEEEEvNT_6ParamsE,@"STO_CUDA_ENTRY STV_DEFAULT"
_ZN7cutlass13device_kernelIN5flash19enable_sm80_to_sm89INS1_16FlashAttnFwdSm80INS1_25CollectiveMainloopFwdSm80ILi8ELi2ELb0EN4cute5tupleIJNS5_1CILi128EEENS7_ILi64EEENS7_ILi192EEEEEELi192ENS_10bfloat16_tEfNS_4arch4Sm80ELb0ELb1ELb1ELb0ELb1ELb0ELb1ELb0EEENS1_21CollectiveEpilogueFwdINS6_IJS8_SA_S9_EEENS6_IJNS7_ILi1EEESI_SI_EEESC_SE_Li256ELb0ELb1ELb0ELb0EEENS1_19SingleTileSchedulerILb0ELb0ELb1ELi128EEEEEEEEEvNT_6ParamsE:
[----:B------:R-:W-:Y:S01]  /*0000*/  LDC R1, c[0x0][0x28] ;  /* 0x00000a00ff017b82 */ /* 0x000fe20000000800 */
[----:B------:R-:W-:Y:S05]  /*0010*/  EXIT ;  /* 0x000000000000794d */ /* 0x000fea0003800000 */
.L_x_12:
        /* <DEDUP_REMOVED lines=14> */
.L_x_30:


//--------------------- .text._ZN7cutlass13device_kernelIN5flash19enable_sm80_to_sm89INS1_16FlashAttnFwdSm80INS1_25CollectiveMainloopFwdSm80ILi8ELi2ELb0EN4cute5tupleIJNS5_1CILi128EEENS7_ILi64EEENS7_ILi192EEEEEELi192ENS_10bfloat16_tEfNS_4arch4Sm80ELb0ELb1ELb1ELb1ELb1ELb0ELb1ELb0EEENS1_21CollectiveEpilogueFwdINS6_IJS8_SA_S9_EEENS6_IJNS7_ILi1EEESI_SI_EEESC_SE_Li256ELb1ELb1ELb0ELb0EEENS1_19SingleTileSchedulerILb1ELb0ELb1ELi128EEEEEEEEEvNT_6ParamsE --------------------------
	.section	.text._ZN7cutlass13device_kernelIN5flash19enable_sm80_to_sm89INS1_16FlashAttnFwdSm80INS1_25CollectiveMainloopFwdSm80ILi8ELi2ELb0EN4cute5tupleIJNS5_1CILi128EEENS7_ILi64EEENS7_ILi192EEEEEELi192ENS_10bfloat16_tEfNS_4arch4Sm80ELb0ELb1ELb1ELb1ELb1ELb0ELb1ELb0EEENS1_21CollectiveEpilogueFwdINS6_IJS8_SA_S9_EEENS6_IJNS7_ILi1EEESI_SI_EEESC_SE_Li256ELb1ELb1ELb0ELb0EEENS1_19SingleTileSchedulerILb1ELb0ELb1ELi128EEEEEEEEEvNT_6ParamsE,"ax",@progbits
	.align	128
.text._ZN7cutlass13device_kernelIN5flash19enable_sm80_to_sm89INS1_16FlashAttnFwdSm80INS1_25CollectiveMainloopFwdSm80ILi8ELi2ELb0EN4cute5tupleIJNS5_1CILi128EEENS7_ILi64EEENS7_ILi192EEEEEELi192ENS_10bfloat16_tEfNS_4arch4Sm80ELb0ELb1ELb1ELb1ELb1ELb0ELb1ELb0EEENS1_21CollectiveEpilogueFwdINS6_IJS8_SA_S9_EEENS6_IJNS7_ILi1EEESI_SI_EEESC_SE_Li256ELb1ELb1ELb0ELb0EEENS1_19SingleTileSchedulerILb1ELb0ELb1ELi128EEEEEEEEEvNT_6ParamsE:
        .type           _ZN7cutlass13device_kernelIN5flash19enable_sm80_to_sm89INS1_16FlashAttnFwdSm80INS1_25CollectiveMainloopFwdSm80ILi8ELi2ELb0EN4cute5tupleIJNS5_1CILi128EEENS7_ILi64EEENS7_ILi192EEEEEELi192ENS_10bfloat16_tEfNS_4arch4Sm80ELb0ELb1ELb1ELb1ELb1ELb0ELb1ELb0EEENS1_21CollectiveEpilogueFwdINS6_IJS8_SA_S9_EEENS6_IJNS7_ILi1EEESI_SI_EEESC_SE_Li256ELb1ELb1ELb0ELb0EEENS1_19SingleTileSchedulerILb1ELb0ELb1ELi128EEEEEEEEEvNT_6ParamsE,@function
        .size           _ZN7cutlass13device_kernelIN5flash19enable_sm80_to_sm89INS1_16FlashAttnFwdSm80INS1_25CollectiveMainloopFwdSm80ILi8ELi2ELb0EN4cute5tupleIJNS5_1CILi128EEENS7_ILi64EEENS7_ILi192EEEEEELi192ENS_10bfloat16_tEfNS_4arch4Sm80ELb0ELb1ELb1ELb1ELb1ELb0ELb1ELb0EEENS1_21CollectiveEpilogueFwdINS6_IJS8_SA_S9_EEENS6_IJNS7_ILi1EEESI_SI_EEESC_SE_Li256ELb1ELb1ELb0ELb0EEENS1_19SingleTileSchedulerILb1ELb0ELb1ELi128EEEEEEEEEvNT_6ParamsE,(.L_x_31 - _ZN7cutlass13device_kernelIN5flash19enable_sm80_to_sm89INS1_16FlashAttnFwdSm80INS1_25CollectiveMainloopFwdSm80ILi8ELi2ELb0EN4cute5tupleIJNS5_1CILi128EEENS7_ILi64EEENS7_ILi192EEEEEELi192ENS_10bfloat16_tEfNS_4arch4Sm80ELb0ELb1ELb1ELb1ELb1ELb0ELb1ELb0EEENS1_21CollectiveEpilogueFwdINS6_IJS8_SA_S9_EEENS6_IJNS7_ILi1EEESI_SI_EEESC_SE_Li256ELb1ELb1ELb0ELb0EEENS1_19SingleTileSchedulerILb1ELb0ELb1ELi128EEEEEEEEEvNT_6ParamsE)
        .other          _ZN7cutlass13device_kernelIN5flash19enable_sm80_to_sm89INS1_16FlashAttnFwdSm80INS1_25CollectiveMainloopFwdSm80ILi8ELi2ELb0EN4cute5tupleIJNS5_1CILi128EEENS7_ILi64EEENS7_ILi192EEEEEELi192ENS_10bfloat16_tEfNS_4arch4Sm80ELb0ELb1ELb1ELb1ELb1ELb0ELb1ELb0EEENS1_21CollectiveEpilogueFwdINS6_IJS8_SA_S9_EEENS6_IJNS7_ILi1EEESI_SI_EEESC_SE_Li256ELb1ELb1ELb0ELb0EEENS1_19SingleTileSchedulerILb1ELb0ELb1ELi128EEEEEEEEEvNT_6ParamsE,@"STO_CUDA_ENTRY STV_DEFAULT"
_ZN7cutlass13device_kernelIN5flash19enable_sm80_to_sm89INS1_16FlashAttnFwdSm80INS1_25CollectiveMainloopFwdSm80ILi8ELi2ELb0EN4cute5tupleIJNS5_1CILi128EEENS7_ILi64EEENS7_ILi192EEEEEELi192ENS_10bfloat16_tEfNS_4arch4Sm80ELb0ELb1ELb1ELb1ELb1ELb0ELb1ELb0EEENS1_21CollectiveEpilogueFwdINS6_IJS8_SA_S9_EEENS6_IJNS7_ILi1EEESI_SI_EEESC_SE_Li256ELb1ELb1ELb0ELb0EEENS1_19SingleTileSchedulerILb1ELb0ELb1ELi128EEEEEEEEEvNT_6ParamsE:
[----:B------:R-:W-:Y:S01]  /*0000*/  LDC R1, c[0x0][0x28] ;  /* 0x00000a00ff017b82 */ /* 0x000fe20000000800 */
[----:B------:R-:W-:Y:S05]  /*0010*/  EXIT ;  /* 0x000000000000794d */ /* 0x000fea0003800000 */
.L_x_13:
        /* <DEDUP_REMOVED lines=14> */
.L_x_31:


//--------------------- .text._ZN7cutlass13device_kernelIN5flash19enable_sm80_to_sm89INS1_16FlashAttnFwdSm80INS1_25CollectiveMainloopFwdSm80ILi8ELi2ELb0EN4cute5tupleIJNS5_1CILi128EEENS7_ILi64EEENS7_ILi192EEEEEELi192ENS_10bfloat16_tEfNS_4arch4Sm80ELb0ELb1ELb1ELb1ELb1ELb1ELb1ELb0EEENS1_21CollectiveEpilogueFwdINS6_IJS8_SA_S9_EEENS6_IJNS7_ILi1EEESI_SI_EEESC_SE_Li256ELb1ELb1ELb0ELb0EEENS1_19SingleTileSchedulerILb1ELb0ELb1ELi128EEEEEEEEEvNT_6ParamsE --------------------------
	.section	.text._ZN7cutlass13device_kernelIN5flash19enable_sm80_to_sm89INS1_16FlashAttnFwdSm80INS1_25CollectiveMainloopFwdSm80ILi8ELi2ELb0EN4cute5tupleIJNS5_1CILi128EEENS7_ILi64EEENS7_ILi192EEEEEELi192ENS_10bfloat16_tEfNS_4arch4Sm80ELb0ELb1ELb1ELb1ELb1ELb1ELb1ELb0EEENS1_21CollectiveEpilogueFwdINS6_IJS8_SA_S9_EEENS6_IJNS7_ILi1EEESI_SI_EEESC_SE_Li256ELb1ELb1ELb0ELb0EEENS1_19SingleTileSchedulerILb1ELb0ELb1ELi128EEEEEEEEEvNT_6ParamsE,"ax",@progbits
	.align	128
.text._ZN7cutlass13device_kernelIN5flash19enable_sm80_to_sm89INS1_16FlashAttnFwdSm80INS1_25CollectiveMainloopFwdSm80ILi8ELi2ELb0EN4cute5tupleIJNS5_1CILi128EEENS7_ILi64EEENS7_ILi192EEEEEELi192ENS_10bfloat16_tEfNS_4arch4Sm80ELb0ELb1ELb1ELb1ELb1ELb1ELb1ELb0EEENS1_21CollectiveEpilogueFwdINS6_IJS8_SA_S9_EEENS6_IJNS7_ILi1EEESI_SI_EEESC_SE_Li256ELb1ELb1ELb0ELb0EEENS1_19SingleTileSchedulerILb1ELb0ELb1ELi128EEEEEEEEEvNT_6ParamsE:
        .type           _ZN7cutlass13device_kernelIN5flash19enable_sm80_to_sm89INS1_16FlashAttnFwdSm80INS1_25CollectiveMainloopFwdSm80ILi8ELi2ELb0EN4cute5tupleIJNS5_1CILi128EEENS7_ILi64EEENS7_ILi192EEEEEELi192ENS_10bfloat16_tEfNS_4arch4Sm80ELb0ELb1ELb1ELb1ELb1ELb1ELb1ELb0EEENS1_21CollectiveEpilogueFwdINS6_IJS8_SA_S9_EEENS6_IJNS7_ILi1EEESI_SI_EEESC_SE_Li256ELb1ELb1ELb0ELb0EEENS1_19SingleTileSchedulerILb1ELb0ELb1ELi128EEEEEEEEEvNT_6ParamsE,@function
        .size           _ZN7cutlass13device_kernelIN5flash19enable_sm80_to_sm89INS1_16FlashAttnFwdSm80INS1_25CollectiveMainloopFwdSm80ILi8ELi2ELb0EN4cute5tupleIJNS5_1CILi128EEENS7_ILi64EEENS7_ILi192EEEEEELi192ENS_10bfloat16_tEfNS_4arch4Sm80ELb0ELb1ELb1ELb1ELb1ELb1ELb1ELb0EEENS1_21CollectiveEpilogueFwdINS6_IJS8_SA_S9_EEENS6_IJNS7_ILi1EEESI_SI_EEESC_SE_Li256ELb1ELb1ELb0ELb0EEENS1_19SingleTileSchedulerILb1ELb0ELb1ELi128EEEEEEEEEvNT_6ParamsE,(.L_x_32 - _ZN7cutlass13device_kernelIN5flash19enable_sm80_to_sm89INS1_16FlashAttnFwdSm80INS1_25CollectiveMainloopFwdSm80ILi8ELi2ELb0EN4cute5tupleIJNS5_1CILi128EEENS7_ILi64EEENS7_ILi192EEEEEELi192ENS_10bfloat16_tEfNS_4arch4Sm80ELb0ELb1ELb1ELb1ELb1ELb1ELb1ELb0EEENS1_21CollectiveEpilogueFwdINS6_IJS8_SA_S9_EEENS6_IJNS7_ILi1EEESI_SI_EEESC_SE_Li256ELb1ELb1ELb0ELb0EEENS1_19SingleTileSchedulerILb1ELb0ELb1ELi128EEEEEEEEEvNT_6ParamsE)
        .other          _ZN7cutlass13device_kernelIN5flash19enable_sm80_to_sm89INS1_16FlashAttnFwdSm80INS1_25CollectiveMainloopFwdSm80ILi8ELi2ELb0EN4cute5tupleIJNS5_1CILi128EEENS7_ILi64EEENS7_ILi192EEEEEELi192ENS_10bfloat16_tEfNS_4arch4Sm80ELb0ELb1ELb1ELb1ELb1ELb1ELb1ELb0EEENS1_21CollectiveEpilogueFwdINS6_IJS8_SA_S9_EEENS6_IJNS7_ILi1EEESI_SI_EEESC_SE_Li256ELb1ELb1ELb0ELb0EEENS1_19SingleTileSchedulerILb1ELb0ELb1ELi128EEEEEEEEEvNT_6ParamsE,@"STO_CUDA_ENTRY STV_DEFAULT"
_ZN7cutlass13device_kernelIN5flash19enable_sm80_to_sm89INS1_16FlashAttnFwdSm80INS1_25CollectiveMainloopFwdSm80ILi8ELi2ELb0EN4cute5tupleIJNS5_1CILi128EEENS7_ILi64EEENS7_ILi192EEEEEELi192ENS_10bfloat16_tEfNS_4arch4Sm80ELb0ELb1ELb1ELb1ELb1ELb1ELb1ELb0EEENS1_21CollectiveEpilogueFwdINS6_IJS8_SA_S9_EEENS6_IJNS7_ILi1EEESI_SI_EEESC_SE_Li256ELb1ELb1ELb0ELb0EEENS1_19SingleTileSchedulerILb1ELb0ELb1ELi128EEEEEEEEEvNT_6ParamsE:
[----:B------:R-:W-:Y:S01]  /*0000*/  LDC R1, c[0x0][0x28] ;  /* 0x00000a00ff017b82 */ /* 0x000fe20000000800 */
[----:B------:R-:W-:Y:S05]  /*0010*/  EXIT ;  /* 0x000000000000794d */ /* 0x000fea0003800000 */
.L_x_14:
        /* <DEDUP_REMOVED lines=14> */
.L_x_32:


//--------------------- .text._ZN7cutlass13device_kernelIN5flash19enable_sm80_to_sm89INS1_16FlashAttnFwdSm80INS1_25CollectiveMainloopFwdSm80ILi8ELi2ELb0EN4cute5tupleIJNS5_1CILi128EEENS7_ILi64EEENS7_ILi192EEEEEELi192ENS_10bfloat16_tEfNS_4arch4Sm80ELb1ELb0ELb1ELb0ELb1ELb0ELb1ELb0EEENS1_21CollectiveEpilogueFwdINS6_IJS8_SA_S9_EEENS6_IJNS7_ILi1EEESI_SI_EEESC_SE_Li256ELb0ELb1ELb0ELb0EEENS1_30DynamicPersistentTileSchedulerILi256ELi256ELb0ELb1ELb0EEEEEEEEEvNT_6ParamsE --------------------------
	.section	.text._ZN7cutlass13device_kernelIN5flash19enable_sm80_to_sm89INS1_16FlashAttnFwdSm80INS1_25CollectiveMainloopFwdSm80ILi8ELi2ELb0EN4cute5tupleIJNS5_1CILi128EEENS7_ILi64EEENS7_ILi192EEEEEELi192ENS_10bfloat16_tEfNS_4arch4Sm80ELb1ELb0ELb1ELb0ELb1ELb0ELb1ELb0EEENS1_21CollectiveEpilogueFwdINS6_IJS8_SA_S9_EEENS6_IJNS7_ILi1EEESI_SI_EEESC_SE_Li256ELb0ELb1ELb0ELb0EEENS1_30DynamicPersistentTileSchedulerILi256ELi256ELb0ELb1ELb0EEEEEEEEEvNT_6ParamsE,"ax",@progbits
	.align	128
.text._ZN7cutlass13device_kernelIN5flash19enable_sm80_to_sm89INS1_16FlashAttnFwdSm80INS1_25CollectiveMainloopFwdSm80ILi8ELi2ELb0EN4cute5tupleIJNS5_1CILi128EEENS7_ILi64EEENS7_ILi192EEEEEELi192ENS_10bfloat16_tEfNS_4arch4Sm80ELb1ELb0ELb1ELb0ELb1ELb0ELb1ELb0EEENS1_21CollectiveEpilogueFwdINS6_IJS8_SA_S9_EEENS6_IJNS7_ILi1EEESI_SI_EEESC_SE_Li256ELb0ELb1ELb0ELb0EEENS1_30DynamicPersistentTileSchedulerILi256ELi256ELb0ELb1ELb0EEEEEEEEEvNT_6ParamsE:
        .type           _ZN7cutlass13device_kernelIN5flash19enable_sm80_to_sm89INS1_16FlashAttnFwdSm80INS1_25CollectiveMainloopFwdSm80ILi8ELi2ELb0EN4cute5tupleIJNS5_1CILi128EEENS7_ILi64EEENS7_ILi192EEEEEELi192ENS_10bfloat16_tEfNS_4arch4Sm80ELb1ELb0ELb1ELb0ELb1ELb0ELb1ELb0EEENS1_21CollectiveEpilogueFwdINS6_IJS8_SA_S9_EEENS6_IJNS7_ILi1EEESI_SI_EEESC_SE_Li256ELb0ELb1ELb0ELb0EEENS1_30DynamicPersistentTileSchedulerILi256ELi256ELb0ELb1ELb0EEEEEEEEEvNT_6ParamsE,@function
        .size           _ZN7cutlass13device_kernelIN5flash19enable_sm80_to_sm89INS1_16FlashAttnFwdSm80INS1_25CollectiveMainloopFwdSm80ILi8ELi2ELb0EN4cute5tupleIJNS5_1CILi128EEENS7_ILi64EEENS7_ILi192EEEEEELi192ENS_10bfloat16_tEfNS_4arch4Sm80ELb1ELb0ELb1ELb0ELb1ELb0ELb1ELb0EEENS1_21CollectiveEpilogueFwdINS6_IJS8_SA_S9_EEENS6_IJNS7_ILi1EEESI_SI_EEESC_SE_Li256ELb0ELb1ELb0ELb0EEENS1_30DynamicPersistentTileSchedulerILi256ELi256ELb0ELb1ELb0EEEEEEEEEvNT_6ParamsE,(.L_x_33 - _ZN7cutlass13device_kernelIN5flash19enable_sm80_to_sm89INS1_16FlashAttnFwdSm80INS1_25CollectiveMainloopFwdSm80ILi8ELi2ELb0EN4cute5tupleIJNS5_1CILi128EEENS7_ILi64EEENS7_ILi192EEEEEELi192ENS_10bfloat16_tEfNS_4arch4Sm80ELb1ELb0ELb1ELb0ELb1ELb0ELb1ELb0EEENS1_21CollectiveEpilogueFwdINS6_IJS8_SA_S9_EEENS6_IJNS7_ILi1EEESI_SI_EEESC_SE_Li256ELb0ELb1ELb0ELb0EEENS1_30DynamicPersistentTileSchedulerILi256ELi256ELb0ELb1ELb0EEEEEEEEEvNT_6ParamsE)
        .other          _ZN7cutlass13device_kernelIN5flash19enable_sm80_to_sm89INS1_16FlashAttnFwdSm80INS1_25CollectiveMainloopFwdSm80ILi8ELi2ELb0EN4cute5tupleIJNS5_1CILi128EEENS7_ILi64EEENS7_ILi192EEEEEELi192ENS_10bfloat16_tEfNS_4arch4Sm80ELb1ELb0ELb1ELb0ELb1ELb0ELb1ELb0EEENS1_21CollectiveEpilogueFwdINS6_IJS8_SA_S9_EEENS6_IJNS7_ILi1EEESI_SI_EEESC_SE_Li256ELb0ELb1ELb0ELb0EEENS1_30DynamicPersistentTileSchedulerILi256ELi256ELb0ELb1ELb0EEEEEEEEEvNT_6ParamsE,@"STO_CUDA_ENTRY STV_DEFAULT"
_ZN7cutlass13device_kernelIN5flash19enable_sm80_to_sm89INS1_16FlashAttnFwdSm80INS1_25CollectiveMainloopFwdSm80ILi8ELi2ELb0EN4cute5tupleIJNS5_1CILi128EEENS7_ILi64EEENS7_ILi192EEEEEELi192ENS_10bfloat16_tEfNS_4arch4Sm80ELb1ELb0ELb1ELb0ELb1ELb0ELb1ELb0EEENS1_21CollectiveEpilogueFwdINS6_IJS8_SA_S9_EEENS6_IJNS7_ILi1EEESI_SI_EEESC_SE_Li256ELb0ELb1ELb0ELb0EEENS1_30DynamicPersistentTileSchedulerILi256ELi256ELb0ELb1ELb0EEEEEEEEEvNT_6ParamsE:
[----:B------:R-:W-:Y:S01]  /*0000*/  LDC R1, c[0x0][0x28] ;  /* 0x00000a00ff017b82 */ /* 0x000fe20000000800 */
[----:B------:R-:W-:Y:S05]  /*0010*/  EXIT ;  /* 0x000000000000794d */ /* 0x000fea0003800000 */
.L_x_15:
        /* <DEDUP_REMOVED lines=14> */
.L_x_33:


//--------------------- .text._ZN7cutlass13device_kernelIN5flash19enable_sm80_to_sm89INS1_16FlashAttnFwdSm80INS1_25CollectiveMainloopFwdSm80ILi8ELi2ELb0EN4cute5tupleIJNS5_1CILi128EEENS7_ILi64EEENS7_ILi192EEEEEELi192ENS_10bfloat16_tEfNS_4arch4Sm80ELb1ELb0ELb1ELb1ELb1ELb0ELb1ELb0EEENS1_21CollectiveEpilogueFwdINS6_IJS8_SA_S9_EEENS6_IJNS7_ILi1EEESI_SI_EEESC_SE_Li256ELb1ELb1ELb0ELb0EEENS1_19SingleTileSchedulerILb1ELb0ELb1ELi128EEEEEEEEEvNT_6ParamsE --------------------------
	.section	.text._ZN7cutlass13device_kernelIN5flash19enable_sm80_to_sm89INS1_16FlashAttnFwdSm80INS1_25CollectiveMainloopFwdSm80ILi8ELi2ELb0EN4cute5tupleIJNS5_1CILi128EEENS7_ILi64EEENS7_ILi192EEEEEELi192ENS_10bfloat16_tEfNS_4arch4Sm80ELb1ELb0ELb1ELb1ELb1ELb0ELb1ELb0EEENS1_21CollectiveEpilogueFwdINS6_IJS8_SA_S9_EEENS6_IJNS7_ILi1EEESI_SI_EEESC_SE_Li256ELb1ELb1ELb0ELb0EEENS1_19SingleTileSchedulerILb1ELb0ELb1ELi128EEEEEEEEEvNT_6ParamsE,"ax",@progbits
	.align	128
.text._ZN7cutlass13device_kernelIN5flash19enable_sm80_to_sm89INS1_16FlashAttnFwdSm80INS1_25CollectiveMainloopFwdSm80ILi8ELi2ELb0EN4cute5tupleIJNS5_1CILi128EEENS7_ILi64EEENS7_ILi192EEEEEELi192ENS_10bfloat16_tEfNS_4arch4Sm80ELb1ELb0ELb1ELb1ELb1ELb0ELb1ELb0EEENS1_21CollectiveEpilogueFwdINS6_IJS8_SA_S9_EEENS6_IJNS7_ILi1EEESI_SI_EEESC_SE_Li256ELb1ELb1ELb0ELb0EEENS1_19SingleTileSchedulerILb1ELb0ELb1ELi128EEEEEEEEEvNT_6ParamsE:
        .type           _ZN7cutlass13device_kernelIN5flash19enable_sm80_to_sm89INS1_16FlashAttnFwdSm80INS1_25CollectiveMainloopFwdSm80ILi8ELi2ELb0EN4cute5tupleIJNS5_1CILi128EEENS7_ILi64EEENS7_ILi192EEEEEELi192ENS_10bfloat16_tEfNS_4arch4Sm80ELb1ELb0ELb1ELb1ELb1ELb0ELb1ELb0EEENS1_21CollectiveEpilogueFwdINS6_IJS8_SA_S9_EEENS6_IJNS7_ILi1EEESI_SI_EEESC_SE_Li256ELb1ELb1ELb0ELb0EEENS1_19SingleTileSchedulerILb1ELb0ELb1ELi128EEEEEEEEEvNT_6ParamsE,@function
        .size           _ZN7cutlass13device_kernelIN5flash19enable_sm80_to_sm89INS1_16FlashAttnFwdSm80INS1_25CollectiveMainloopFwdSm80ILi8ELi2ELb0EN4cute5tupleIJNS5_1CILi128EEENS7_ILi64EEENS7_ILi192EEEEEELi192ENS_10bfloat16_tEfNS_4arch4Sm80ELb1ELb0ELb1ELb1ELb1ELb0ELb1ELb0EEENS1_21CollectiveEpilogueFwdINS6_IJS8_SA_S9_EEENS6_IJNS7_ILi1EEESI_SI_EEESC_SE_Li256ELb1ELb1ELb0ELb0EEENS1_19SingleTileSchedulerILb1ELb0ELb1ELi128EEEEEEEEEvNT_6ParamsE,(.L_x_34 - _ZN7cutlass13device_kernelIN5flash19enable_sm80_to_sm89INS1_16FlashAttnFwdSm80INS1_25CollectiveMainloopFwdSm80ILi8ELi2ELb0EN4cute5tupleIJNS5_1CILi128EEENS7_ILi64EEENS7_ILi192EEEEEELi192ENS_10bfloat16_tEfNS_4arch4Sm80ELb1ELb0ELb1ELb1ELb1ELb0ELb1ELb0EEENS1_21CollectiveEpilogueFwdINS6_IJS8_SA_S9_EEENS6_IJNS7_ILi1EEESI_SI_EEESC_SE_Li256ELb1ELb1ELb0ELb0EEENS1_19SingleTileSchedulerILb1ELb0ELb1ELi128EEEEEEEEEvNT_6ParamsE)
        .other          _ZN7cutlass13device_kernelIN5flash19enable_sm80_to_sm89INS1_16FlashAttnFwdSm80INS1_25CollectiveMainloopFwdSm80ILi8ELi2ELb0EN4cute5tupleIJNS5_1CILi128EEENS7_ILi64EEENS7_ILi192EEEEEELi192ENS_10bfloat16_tEfNS_4arch4Sm80ELb1ELb0ELb1ELb1ELb1ELb0ELb1ELb0EEENS1_21CollectiveEpilogueFwdINS6_IJS8_SA_S9_EEENS6_IJNS7_ILi1EEESI_SI_EEESC_SE_Li256ELb1ELb1ELb0ELb0EEENS1_19SingleTileSchedulerILb1ELb0ELb1ELi128EEEEEEEEEvNT_6ParamsE,@"STO_CUDA_ENTRY STV_DEFAULT"
_ZN7cutlass13device_kernelIN5flash19enable_sm80_to_sm89INS1_16FlashAttnFwdSm80INS1_25CollectiveMainloopFwdSm80ILi8ELi2ELb0EN4cute5tupleIJNS5_1CILi128EEENS7_ILi64EEENS7_ILi192EEEEEELi192ENS_10bfloat16_tEfNS_4arch4Sm80ELb1ELb0ELb1ELb1ELb1ELb0ELb1ELb0EEENS1_21CollectiveEpilogueFwdINS6_IJS8_SA_S9_EEENS6_IJNS7_ILi1EEESI_SI_EEESC_SE_Li256ELb1ELb1ELb0ELb0EEENS1_19SingleTileSchedulerILb1ELb0ELb1ELi128EEEEEEEEEvNT_6ParamsE:
[----:B------:R-:W-:Y:S01]  /*0000*/  LDC R1, c[0x0][0x28] ;  /* 0x00000a00ff017b82 */ /* 0x000fe20000000800 */
[----:B------:R-:W-:Y:S05]  /*0010*/  EXIT ;  /* 0x000000000000794d */ /* 0x000fea0003800000 */
.L_x_16:
        /* <DEDUP_REMOVED lines=14> */
.L_x_34:


//--------------------- .text._ZN7cutlass13device_kernelIN5flash19enable_sm80_to_sm89INS1_16FlashAttnFwdSm80INS1_25CollectiveMainloopFwdSm80ILi8ELi2ELb0EN4cute5tupleIJNS5_1CILi128EEENS7_ILi64EEENS7_ILi192EEEEEELi192ENS_10bfloat16_tEfNS_4arch4Sm80ELb1ELb0ELb1ELb1ELb1ELb1ELb1ELb0EEENS1_21CollectiveEpilogueFwdINS6_IJS8_SA_S9_EEENS6_IJNS7_ILi1EEESI_SI_EEESC_SE_Li256ELb1ELb1ELb0ELb0EEENS1_19SingleTileSchedulerILb1ELb0ELb1ELi128EEEEEEEEEvNT_6ParamsE --------------------------
	.section	.text._ZN7cutlass13device_kernelIN5flash19enable_sm80_to_sm89INS1_16FlashAttnFwdSm80INS1_25CollectiveMainloopFwdSm80ILi8ELi2ELb0EN4cute5tupleIJNS5_1CILi128EEENS7_ILi64EEENS7_ILi192EEEEEELi192ENS_10bfloat16_tEfNS_4arch4Sm80ELb1ELb0ELb1ELb1ELb1ELb1ELb1ELb0EEENS1_21CollectiveEpilogueFwdINS6_IJS8_SA_S9_EEENS6_IJNS7_ILi1EEESI_SI_EEESC_SE_Li256ELb1ELb1ELb0ELb0EEENS1_19SingleTileSchedulerILb1ELb0ELb1ELi128EEEEEEEEEvNT_6ParamsE,"ax",@progbits
	.align	128
.text._ZN7cutlass13device_kernelIN5flash19enable_sm80_to_sm89INS1_16FlashAttnFwdSm80INS1_25CollectiveMainloopFwdSm80ILi8ELi2ELb0EN4cute5tupleIJNS5_1CILi128EEENS7_ILi64EEENS7_ILi192EEEEEELi192ENS_10bfloat16_tEfNS_4arch4Sm80ELb1ELb0ELb1ELb1ELb1ELb1ELb1ELb0EEENS1_21CollectiveEpilogueFwdINS6_IJS8_SA_S9_EEENS6_IJNS7_ILi1EEESI_SI_EEESC_SE_Li256ELb1ELb1ELb0ELb0EEENS1_19SingleTileSchedulerILb1ELb0ELb1ELi128EEEEEEEEEvNT_6ParamsE:
        .type           _ZN7cutlass13device_kernelIN5flash19enable_sm80_to_sm89INS1_16FlashAttnFwdSm80INS1_25CollectiveMainloopFwdSm80ILi8ELi2ELb0EN4cute5tupleIJNS5_1CILi128EEENS7_ILi64EEENS7_ILi192EEEEEELi192ENS_10bfloat16_tEfNS_4arch4Sm80ELb1ELb0ELb1ELb1ELb1ELb1ELb1ELb0EEENS1_21CollectiveEpilogueFwdINS6_IJS8_SA_S9_EEENS6_IJNS7_ILi1EEESI_SI_EEESC_SE_Li256ELb1ELb1ELb0ELb0EEENS1_19SingleTileSchedulerILb1ELb0ELb1ELi128EEEEEEEEEvNT_6ParamsE,@function
        .size           _ZN7cutlass13device_kernelIN5flash19enable_sm80_to_sm89INS1_16FlashAttnFwdSm80INS1_25CollectiveMainloopFwdSm80ILi8ELi2ELb0EN4cute5tupleIJNS5_1CILi128EEENS7_ILi64EEENS7_ILi192EEEEEELi192ENS_10bfloat16_tEfNS_4arch4Sm80ELb1ELb0ELb1ELb1ELb1ELb1ELb1ELb0EEENS1_21CollectiveEpilogueFwdINS6_IJS8_SA_S9_EEENS6_IJNS7_ILi1EEESI_SI_EEESC_SE_Li256ELb1ELb1ELb0ELb0EEENS1_19SingleTileSchedulerILb1ELb0ELb1ELi128EEEEEEEEEvNT_6ParamsE,(.L_x_35 - _ZN7cutlass13device_kernelIN5flash19enable_sm80_to_sm89INS1_16FlashAttnFwdSm80INS1_25CollectiveMainloopFwdSm80ILi8ELi2ELb0EN4cute5tupleIJNS5_1CILi128EEENS7_ILi64EEENS7_ILi192EEEEEELi192ENS_10bfloat16_tEfNS_4arch4Sm80ELb1ELb0ELb1ELb1ELb1ELb1ELb1ELb0EEENS1_21CollectiveEpilogueFwdINS6_IJS8_SA_S9_EEENS6_IJNS7_ILi1EEESI_SI_EEESC_SE_Li256ELb1ELb1ELb0ELb0EEENS1_19SingleTileSchedulerILb1ELb0ELb1ELi128EEEEEEEEEvNT_6ParamsE)
        .other          _ZN7cutlass13device_kernelIN5flash19enable_sm80_to_sm89INS1_16FlashAttnFwdSm80INS1_25CollectiveMainloopFwdSm80ILi8ELi2ELb0EN4cute5tupleIJNS5_1CILi128EEENS7_ILi64EEENS7_ILi192EEEEEELi192ENS_10bfloat16_tEfNS_4arch4Sm80ELb1ELb0ELb1ELb1ELb1ELb1ELb1ELb0EEENS1_21CollectiveEpilogueFwdINS6_IJS8_SA_S9_EEENS6_IJNS7_ILi1EEESI_SI_EEESC_SE_Li256ELb1ELb1ELb0ELb0EEENS1_19SingleTileSchedulerILb1ELb0ELb1ELi128EEEEEEEEEvNT_6ParamsE,@"STO_CUDA_ENTRY STV_DEFAULT"
_ZN7cutlass13device_kernelIN5flash19enable_sm80_to_sm89INS1_16FlashAttnFwdSm80INS1_25CollectiveMainloopFwdSm80ILi8ELi2ELb0EN4cute5tupleIJNS5_1CILi128EEENS7_ILi64EEENS7_ILi192EEEEEELi192ENS_10bfloat16_tEfNS_4arch4Sm80ELb1ELb0ELb1ELb1ELb1ELb1ELb1ELb0EEENS1_21CollectiveEpilogueFwdINS6_IJS8_SA_S9_EEENS6_IJNS7_ILi1EEESI_SI_EEESC_SE_Li256ELb1ELb1ELb0ELb0EEENS1_19SingleTileSchedulerILb1ELb0ELb1ELi128EEEEEEEEEvNT_6ParamsE:
[----:B------:R-:W-:Y:S01]  /*0000*/  LDC R1, c[0x0][0x28] ;  /* 0x00000a00ff017b82 */ /* 0x000fe20000000800 */
[----:B------:R-:W-:Y:S05]  /*0010*/  EXIT ;  /* 0x000000000000794d */ /* 0x000fea0003800000 */
.L_x_17:
        /* <DEDUP_REMOVED lines=14> */
.L_x_35:


//--------------------- .nv.shared.reserved.0     --------------------------
	.section	.nv.shared.reserved.0,"aw",@nobits
	.weak		__nv_reservedSMEM_offset_0_alias
	.size		__nv_reservedSMEM_offset_0_alias, 0, 0
	.other		__nv_reservedSMEM_offset_0_alias,@"STO_CUDA_RESERVED_SHARED STV_DEFAULT"
__nv_reservedSMEM_offset_0_alias:
	.zero		0


//--------------------- .nv.global                --------------------------
	.section	.nv.global,"aw",@nobits
.nv.global:
	.type		_ZN80_INTERNAL_6ba24531_44_flash_fwd_hdim192_bf16_paged_softcap_sm80_cu_9d2915ae_34114cute1_E,@object
	.size		_ZN80_INTERNAL_6ba24531_44_flash_fwd_hdim192_bf16_paged_softcap_sm80_cu_9d2915ae_34114cute1_E,(_ZN80_INTERNAL_6ba24531_44_flash_fwd_hdim192_bf16_paged_softcap_sm80_cu_9d2915ae_34114cuda3std3__45__cpo6cbeginE - _ZN80_INTERNAL_6ba24531_44_flash_fwd_hdim192_bf16_paged_softcap_sm80_cu_9d2915ae_34114cute1_E)
_ZN80_INTERNAL_6ba24531_44_flash_fwd_hdim192_bf16_paged_softcap_sm80_cu_9d2915ae_34114cute1_E:
	.zero		1
	.type		_ZN80_INTERNAL_6ba24531_44_flash_fwd_hdim192_bf16_paged_softcap_sm80_cu_9d2915ae_34114cuda3std3__45__cpo6cbeginE,@object
	.size		_ZN80_INTERNAL_6ba24531_44_flash_fwd_hdim192_bf16_paged_softcap_sm80_cu_9d2915ae_34114cuda3std3__45__cpo6cbeginE,(_ZN80_INTERNAL_6ba24531_44_flash_fwd_hdim192_bf16_paged_softcap_sm80_cu_9d2915ae_34114cuda3std3__48in_placeE - _ZN80_INTERNAL_6ba24531_44_flash_fwd_hdim192_bf16_paged_softcap_sm80_cu_9d2915ae_34114cuda3std3__45__cpo6cbeginE)
_ZN80_INTERNAL_6ba24531_44_flash_fwd_hdim192_bf16_paged_softcap_sm80_cu_9d2915ae_34114cuda3std3__45__cpo6cbeginE:
	.zero		1
	.type		_ZN80_INTERNAL_6ba24531_44_flash_fwd_hdim192_bf16_paged_softcap_sm80_cu_9d2915ae_34114cuda3std3__48in_placeE,@object
	.size		_ZN80_INTERNAL_6ba24531_44_flash_fwd_hdim192_bf16_paged_softcap_sm80_cu_9d2915ae_34114cuda3std3__48in_placeE,(_ZN80_INTERNAL_6ba24531_44_flash_fwd_hdim192_bf16_paged_softcap_sm80_cu_9d2915ae_34114cuda3std6ranges3__45__cpo9iter_moveE - _ZN80_INTERNAL_6ba24531_44_flash_fwd_hdim192_bf16_paged_softcap_sm80_cu_9d2915ae_34114cuda3std3__48in_placeE)
_ZN80_INTERNAL_6ba24531_44_flash_fwd_hdim192_bf16_paged_softcap_sm80_cu_9d2915ae_34114cuda3std3__48in_placeE:
	.zero		1
	.type		_ZN80_INTERNAL_6ba24531_44_flash_fwd_hdim192_bf16_paged_softcap_sm80_cu_9d2915ae_34114cuda3std6ranges3__45__cpo9iter_moveE,@object
	.size		_ZN80_INTERNAL_6ba24531_44_flash_fwd_hdim192_bf16_paged_softcap_sm80_cu_9d2915ae_34114cuda3std6ranges3__45__cpo9iter_moveE,(_ZN80_INTERNAL_6ba24531_44_flash_fwd_hdim192_bf16_paged_softcap_sm80_cu_9d2915ae_34114cuda3std3__45__cpo5beginE - _ZN80_INTERNAL_6ba24531_44_flash_fwd_hdim192_bf16_paged_softcap_sm80_cu_9d2915ae_34114cuda3std6ranges3__45__cpo9iter_moveE)
_ZN80_INTERNAL_6ba24531_44_flash_fwd_hdim192_bf16_paged_softcap_sm80_cu_9d2915ae_34114cuda3std6ranges3__45__cpo9iter_moveE:
	.zero		1
	.type		_ZN80_INTERNAL_6ba24531_44_flash_fwd_hdim192_bf16_paged_softcap_sm80_cu_9d2915ae_34114cuda3std3__45__cpo5beginE,@object
	.size		_ZN80_INTERNAL_6ba24531_44_flash_fwd_hdim192_bf16_paged_softcap_sm80_cu_9d2915ae_34114cuda3std3__45__cpo5beginE,(_ZN80_INTERNAL_6ba24531_44_flash_fwd_hdim192_bf16_paged_softcap_sm80_cu_9d2915ae_34114cuda3std3__482_GLOBAL__N__6ba24531_44_flash_fwd_hdim192_bf16_paged_softcap_sm80_cu_9d2915ae_34116ignoreE - _ZN80_INTERNAL_6ba24531_44_flash_fwd_hdim192_bf16_paged_softcap_sm80_cu_9d2915ae_34114cuda3std3__45__cpo5beginE)
_ZN80_INTERNAL_6ba24531_44_flash_fwd_hdim192_bf16_paged_softcap_sm80_cu_9d2915ae_34114cuda3std3__45__cpo5beginE:
	.zero		1
	.type		_ZN80_INTERNAL_6ba24531_44_flash_fwd_hdim192_bf16_paged_softcap_sm80_cu_9d2915ae_34114cuda3std3__482_GLOBAL__N__6ba24531_44_flash_fwd_hdim192_bf16_paged_softcap_sm80_cu_9d2915ae_34116ignoreE,@object
	.size		_ZN80_INTERNAL_6ba24531_44_flash_fwd_hdim192_bf16_paged_softcap_sm80_cu_9d2915ae_34114cuda3std3__482_GLOBAL__N__6ba24531_44_flash_fwd_hdim192_bf16_paged_softcap_sm80_cu_9d2915ae_34116ignoreE,(_ZN80_INTERNAL_6ba24531_44_flash_fwd_hdim192_bf16_paged_softcap_sm80_cu_9d2915ae_34114cute7productE - _ZN80_INTERNAL_6ba24531_44_flash_fwd_hdim192_bf16_paged_softcap_sm80_cu_9d2915ae_34114cuda3std3__482_GLOBAL__N__6ba24531_44_flash_fwd_hdim192_bf16_paged_softcap_sm80_cu_9d2915ae_34116ignoreE)
_ZN80_INTERNAL_6ba24531_44_flash_fwd_hdim192_bf16_paged_softcap_sm80_cu_9d2915ae_34114cuda3std3__482_GLOBAL__N__6ba24531_44_flash_fwd_hdim192_bf16_paged_softcap_sm80_cu_9d2915ae_34116ignoreE:
	.zero		1
	.type		_ZN80_INTERNAL_6ba24531_44_flash_fwd_hdim192_bf16_paged_softcap_sm80_cu_9d2915ae_34114cute7productE,@object
	.size		_ZN80_INTERNAL_6ba24531_44_flash_fwd_hdim192_bf16_paged_softcap_sm80_cu_9d2915ae_34114cute7productE,(_ZN80_INTERNAL_6ba24531_44_flash_fwd_hdim192_bf16_paged_softcap_sm80_cu_9d2915ae_34114cuda3std3__45__cpo3endE - _ZN80_INTERNAL_6ba24531_44_flash_fwd_hdim192_bf16_paged_softcap_sm80_cu_9d2915ae_34114cute7productE)
_ZN80_INTERNAL_6ba24531_44_flash_fwd_hdim192_bf16_paged_softcap_sm80_cu_9d2915ae_34114cute7productE:
	.zero		1
	.type		_ZN80_INTERNAL_6ba24531_44_flash_fwd_hdim192_bf16_paged_softcap_sm80_cu_9d2915ae_34114cuda3std3__45__cpo3endE,@object
	.size		_ZN80_INTERNAL_6ba24531_44_flash_fwd_hdim192_bf16_paged_softcap_sm80_cu_9d2915ae_34114cuda3std3__45__cpo3endE,(_ZN80_INTERNAL_6ba24531_44_flash_fwd_hdim192_bf16_paged_softcap_sm80_cu_9d2915ae_34114cuda3std3__419piecewise_constructE - _ZN80_INTERNAL_6ba24531_44_flash_fwd_hdim192_bf16_paged_softcap_sm80_cu_9d2915ae_34114cuda3std3__45__cpo3endE)
_ZN80_INTERNAL_6ba24531_44_flash_fwd_hdim192_bf16_paged_softcap_sm80_cu_9d2915ae_34114cuda3std3__45__cpo3endE:
	.zero		1
	.type		_ZN80_INTERNAL_6ba24531_44_flash_fwd_hdim192_bf16_paged_softcap_sm80_cu_9d2915ae_34114cuda3std3__419piecewise_constructE,@object
	.size		_ZN80_INTERNAL_6ba24531_44_flash_fwd_hdim192_bf16_paged_softcap_sm80_cu_9d2915ae_34114cuda3std3__419piecewise_constructE,(_ZN80_INTERNAL_6ba24531_44_flash_fwd_hdim192_bf16_paged_softcap_sm80_cu_9d2915ae_34114cuda3std3__45__cpo4cendE - _ZN80_INTERNAL_6ba24531_44_flash_fwd_hdim192_bf16_paged_softcap_sm80_cu_9d2915ae_34114cuda3std3__419piecewise_constructE)
_ZN80_INTERNAL_6ba24531_44_flash_fwd_hdim192_bf16_paged_softcap_sm80_cu_9d2915ae_34114cuda3std3__419piecewise_constructE:
	.zero		1
	.type		_ZN80_INTERNAL_6ba24531_44_flash_fwd_hdim192_bf16_paged_softcap_sm80_cu_9d2915ae_34114cuda3std3__45__cpo4cendE,@object
	.size		_ZN80_INTERNAL_6ba24531_44_flash_fwd_hdim192_bf16_paged_softcap_sm80_cu_9d2915ae_34114cuda3std3__45__cpo4cendE,(_ZN80_INTERNAL_6ba24531_44_flash_fwd_hdim192_bf16_paged_softcap_sm80_cu_9d2915ae_34114cuda3std6ranges3__45__cpo4swapE - _ZN80_INTERNAL_6ba24531_44_flash_fwd_hdim192_bf16_paged_softcap_sm80_cu_9d2915ae_34114cuda3std3__45__cpo4cendE)
_ZN80_INTERNAL_6ba24531_44_flash_fwd_hdim192_bf16_paged_softcap_sm80_cu_9d2915ae_34114cuda3std3__45__cpo4cendE:
	.zero		1
	.type		_ZN80_INTERNAL_6ba24531_44_flash_fwd_hdim192_bf16_paged_softcap_sm80_cu_9d2915ae_34114cuda3std6ranges3__45__cpo4swapE,@object
	.size		_ZN80_INTERNAL_6ba24531_44_flash_fwd_hdim192_bf16_paged_softcap_sm80_cu_9d2915ae_34114cuda3std6ranges3__45__cpo4swapE,(.L_7 - _ZN80_INTERNAL_6ba24531_44_flash_fwd_hdim192_bf16_paged_softcap_sm80_cu_9d2915ae_34114cuda3std6ranges3__45__cpo4swapE)
_ZN80_INTERNAL_6ba24531_44_flash_fwd_hdim192_bf16_paged_softcap_sm80_cu_9d2915ae_34114cuda3std6ranges3__45__cpo4swapE:
	.zero		1
.L_7:


//--------------------- .nv.constant0._ZN7cutlass13device_kernelIN5flash19enable_sm80_to_sm89INS1_16FlashAttnFwdSm80INS1_25CollectiveMainloopFwdSm80ILi8ELi1ELb0EN4cute5tupleIJNS5_1CILi128EEENS7_ILi64EEENS7_ILi192EEEEEELi192ENS_10bfloat16_tEfNS_4arch4Sm80ELb0ELb0ELb1ELb0ELb1ELb0ELb1ELb0EEENS1_21CollectiveEpilogueFwdINS6_IJS8_SA_S9_EEENS6_IJNS7_ILi1EEESI_SI_EEESC_SE_Li256ELb0ELb1ELb0ELb0EEENS1_19SingleTileSchedulerILb0ELb0ELb1ELi128EEEEEEEEEvNT_6ParamsE --------------------------
	.section	.nv.constant0._ZN7cutlass13device_kernelIN5flash19enable_sm80_to_sm89INS1_16FlashAttnFwdSm80INS1_25CollectiveMainloopFwdSm80ILi8ELi1ELb0EN4cute5tupleIJNS5_1CILi128EEENS7_ILi64EEENS7_ILi192EEEEEELi192ENS_10bfloat16_tEfNS_4arch4Sm80ELb0ELb0ELb1ELb0ELb1ELb0ELb1ELb0EEENS1_21CollectiveEpilogueFwdINS6_IJS8_SA_S9_EEENS6_IJNS7_ILi1EEESI_SI_EEESC_SE_Li256ELb0ELb1ELb0ELb0EEENS1_19SingleTileSchedulerILb0ELb0ELb1ELi128EEEEEEEEEvNT_6ParamsE,"a",@progbits
	.sectionflags	@""
	.align	4
.nv.constant0._ZN7cutlass13device_kernelIN5flash19enable_sm80_to_sm89INS1_16FlashAttnFwdSm80INS1_25CollectiveMainloopFwdSm80ILi8ELi1ELb0EN4cute5tupleIJNS5_1CILi128EEENS7_ILi64EEENS7_ILi192EEEEEELi192ENS_10bfloat16_tEfNS_4arch4Sm80ELb0ELb0ELb1ELb0ELb1ELb0ELb1ELb0EEENS1_21CollectiveEpilogueFwdINS6_IJS8_SA_S9_EEENS6_IJNS7_ILi1EEESI_SI_EEESC_SE_Li256ELb0ELb1ELb0ELb0EEENS1_19SingleTileSchedulerILb0ELb0ELb1ELi128EEEEEEEEEvNT_6ParamsE:
	.zero		1576


//--------------------- .nv.constant0._ZN7cutlass13device_kernelIN5flash19enable_sm80_to_sm89INS1_16FlashAttnFwdSm80INS1_25CollectiveMainloopFwdSm80ILi8ELi1ELb0EN4cute5tupleIJNS5_1CILi128EEENS7_ILi64EEENS7_ILi192EEEEEELi192ENS_10bfloat16_tEfNS_4arch4Sm80ELb0ELb0ELb1ELb1ELb1ELb0ELb1ELb0EEENS1_21CollectiveEpilogueFwdINS6_IJS8_SA_S9_EEENS6_IJNS7_ILi1EEESI_SI_EEESC_SE_Li256ELb1ELb1ELb0ELb0EEENS1_19SingleTileSchedulerILb1ELb0ELb1ELi128EEEEEEEEEvNT_6ParamsE --------------------------
	.section	.nv.constant0._ZN7cutlass13device_kernelIN5flash19enable_sm80_to_sm89INS1_16FlashAttnFwdSm80INS1_25CollectiveMainloopFwdSm80ILi8ELi1ELb0EN4cute5tupleIJNS5_1CILi128EEENS7_ILi64EEENS7_ILi192EEEEEELi192ENS_10bfloat16_tEfNS_4arch4Sm80ELb0ELb0ELb1ELb1ELb1ELb0ELb1ELb0EEENS1_21CollectiveEpilogueFwdINS6_IJS8_SA_S9_EEENS6_IJNS7_ILi1EEESI_SI_EEESC_SE_Li256ELb1ELb1ELb0ELb0EEENS1_19SingleTileSchedulerILb1ELb0ELb1ELi128EEEEEEEEEvNT_6ParamsE,"a",@progbits
	.sectionflags	@""
	.align	4
.nv.constant0._ZN7cutlass13device_kernelIN5flash19enable_sm80_to_sm89INS1_16FlashAttnFwdSm80INS1_25CollectiveMainloopFwdSm80ILi8ELi1ELb0EN4cute5tupleIJNS5_1CILi128EEENS7_ILi64EEENS7_ILi192EEEEEELi192ENS_10bfloat16_tEfNS_4arch4Sm80ELb0ELb0ELb1ELb1ELb1ELb0ELb1ELb0EEENS1_21CollectiveEpilogueFwdINS6_IJS8_SA_S9_EEENS6_IJNS7_ILi1EEESI_SI_EEESC_SE_Li256ELb1ELb1ELb0ELb0EEENS1_19SingleTileSchedulerILb1ELb0ELb1ELi128EEEEEEEEEvNT_6ParamsE:
	.zero		1576


//--------------------- .nv.constant0._ZN7cutlass13device_kernelIN5flash19enable_sm80_to_sm89INS1_16FlashAttnFwdSm80INS1_25CollectiveMainloopFwdSm80ILi8ELi1ELb0EN4cute5tupleIJNS5_1CILi128EEENS7_ILi64EEENS7_ILi192EEEEEELi192ENS_10bfloat16_tEfNS_4arch4Sm80ELb0ELb0ELb1ELb1ELb1ELb1ELb1ELb0EEENS1_21CollectiveEpilogueFwdINS6_IJS8_SA_S9_EEENS6_IJNS7_ILi1EEESI_SI_EEESC_SE_Li256ELb1ELb1ELb0ELb0EEENS1_19SingleTileSchedulerILb1ELb0ELb1ELi128EEEEEEEEEvNT_6ParamsE --------------------------
	.section	.nv.constant0._ZN7cutlass13device_kernelIN5flash19enable_sm80_to_sm89INS1_16FlashAttnFwdSm80INS1_25CollectiveMainloopFwdSm80ILi8ELi1ELb0EN4cute5tupleIJNS5_1CILi128EEENS7_ILi64EEENS7_ILi192EEEEEELi192ENS_10bfloat16_tEfNS_4arch4Sm80ELb0ELb0ELb1ELb1ELb1ELb1ELb1ELb0EEENS1_21CollectiveEpilogueFwdINS6_IJS8_SA_S9_EEENS6_IJNS7_ILi1EEESI_SI_EEESC_SE_Li256ELb1ELb1ELb0ELb0EEENS1_19SingleTileSchedulerILb1ELb0ELb1ELi128EEEEEEEEEvNT_6ParamsE,"a",@progbits
	.sectionflags	@""
	.align	4
.nv.constant0._ZN7cutlass13device_kernelIN5flash19enable_sm80_to_sm89INS1_16FlashAttnFwdSm80INS1_25CollectiveMainloopFwdSm80ILi8ELi1ELb0EN4cute5tupleIJNS5_1CILi128EEENS7_ILi64EEENS7_ILi192EEEEEELi192ENS_10bfloat16_tEfNS_4arch4Sm80ELb0ELb0ELb1ELb1ELb1ELb1ELb1ELb0EEENS1_21CollectiveEpilogueFwdINS6_IJS8_SA_S9_EEENS6_IJNS7_ILi1EEESI_SI_EEESC_SE_Li256ELb1ELb1ELb0ELb0EEENS1_19SingleTileSchedulerILb1ELb0ELb1ELi128EEEEEEEEEvNT_6ParamsE:
	.zero		1576


//--------------------- .nv.constant0._ZN7cutlass13device_kernelIN5flash19enable_sm80_to_sm89INS1_16FlashAttnFwdSm80INS1_25CollectiveMainloopFwdSm80ILi8ELi1ELb0EN4cute5tupleIJNS5_1CILi128EEENS7_ILi64EEENS7_ILi192EEEEEELi192ENS_10bfloat16_tEfNS_4arch4Sm80ELb0ELb1ELb1ELb0ELb1ELb0ELb1ELb0EEENS1_21CollectiveEpilogueFwdINS6_IJS8_SA_S9_EEENS6_IJNS7_ILi1EEESI_SI_EEESC_SE_Li256ELb0ELb1ELb0ELb0EEENS1_19SingleTileSchedulerILb0ELb0ELb1ELi128EEEEEEEEEvNT_6ParamsE --------------------------
	.section	.nv.constant0._ZN7cutlass13device_kernelIN5flash19enable_sm80_to_sm89INS1_16FlashAttnFwdSm80INS1_25CollectiveMainloopFwdSm80ILi8ELi1ELb0EN4cute5tupleIJNS5_1CILi128EEENS7_ILi64EEENS7_ILi192EEEEEELi192ENS_10bfloat16_tEfNS_4arch4Sm80ELb0ELb1ELb1ELb0ELb1ELb0ELb1ELb0EEENS1_21CollectiveEpilogueFwdINS6_IJS8_SA_S9_EEENS6_IJNS7_ILi1EEESI_SI_EEESC_SE_Li256ELb0ELb1ELb0ELb0EEENS1_19SingleTileSchedulerILb0ELb0ELb1ELi128EEEEEEEEEvNT_6ParamsE,"a",@progbits
	.sectionflags	@""
	.align	4
.nv.constant0._ZN7cutlass13device_kernelIN5flash19enable_sm80_to_sm89INS1_16FlashAttnFwdSm80INS1_25CollectiveMainloopFwdSm80ILi8ELi1ELb0EN4cute5tupleIJNS5_1CILi128EEENS7_ILi64EEENS7_ILi192EEEEEELi192ENS_10bfloat16_tEfNS_4arch4Sm80ELb0ELb1ELb1ELb0ELb1ELb0ELb1ELb0EEENS1_21CollectiveEpilogueFwdINS6_IJS8_SA_S9_EEENS6_IJNS7_ILi1EEESI_SI_EEESC_SE_Li256ELb0ELb1ELb0ELb0EEENS1_19SingleTileSchedulerILb0ELb0ELb1ELi128EEEEEEEEEvNT_6ParamsE:
	.zero		1576


//--------------------- .nv.constant0._ZN7cutlass13device_kernelIN5flash19enable_sm80_to_sm89INS1_16FlashAttnFwdSm80INS1_25CollectiveMainloopFwdSm80ILi8ELi1ELb0EN4cute5tupleIJNS5_1CILi128EEENS7_ILi64EEENS7_ILi192EEEEEELi192ENS_10bfloat16_tEfNS_4arch4Sm80ELb0ELb1ELb1ELb1ELb1ELb0ELb1ELb0EEENS1_21CollectiveEpilogueFwdINS6_IJS8_SA_S9_EEENS6_IJNS7_ILi1EEESI_SI_EEESC_SE_Li256ELb1ELb1ELb0ELb0EEENS1_19SingleTileSchedulerILb1ELb0ELb1ELi128EEEEEEEEEvNT_6ParamsE --------------------------
	.section	.nv.constant0._ZN7cutlass13device_kernelIN5flash19enable_sm80_to_sm89INS1_16FlashAttnFwdSm80INS1_25CollectiveMainloopFwdSm80ILi8ELi1ELb0EN4cute5tupleIJNS5_1CILi128EEENS7_ILi64EEENS7_ILi192EEEEEELi192ENS_10bfloat16_tEfNS_4arch4Sm80ELb0ELb1ELb1ELb1ELb1ELb0ELb1ELb0EEENS1_21CollectiveEpilogueFwdINS6_IJS8_SA_S9_EEENS6_IJNS7_ILi1EEESI_SI_EEESC_SE_Li256ELb1ELb1ELb0ELb0EEENS1_19SingleTileSchedulerILb1ELb0ELb1ELi128EEEEEEEEEvNT_6ParamsE,"a",@progbits
	.sectionflags	@""
	.align	4
.nv.constant0._ZN7cutlass13device_kernelIN5flash19enable_sm80_to_sm89INS1_16FlashAttnFwdSm80INS1_25CollectiveMainloopFwdSm80ILi8ELi1ELb0EN4cute5tupleIJNS5_1CILi128EEENS7_ILi64EEENS7_ILi192EEEEEELi192ENS_10bfloat16_tEfNS_4arch4Sm80ELb0ELb1ELb1ELb1ELb1ELb0ELb1ELb0EEENS1_21CollectiveEpilogueFwdINS6_IJS8_SA_S9_EEENS6_IJNS7_ILi1EEESI_SI_EEESC_SE_Li256ELb1ELb1ELb0ELb0EEENS1_19SingleTileSchedulerILb1ELb0ELb1ELi128EEEEEEEEEvNT_6ParamsE:
	.zero		1576


//--------------------- .nv.constant0._ZN7cutlass13device_kernelIN5flash19enable_sm80_to_sm89INS1_16FlashAttnFwdSm80INS1_25CollectiveMainloopFwdSm80ILi8ELi1ELb0EN4cute5tupleIJNS5_1CILi128EEENS7_ILi64EEENS7_ILi192EEEEEELi192ENS_10bfloat16_tEfNS_4arch4Sm80ELb0ELb1ELb1ELb1ELb1ELb1ELb1ELb0EEENS1_21CollectiveEpilogueFwdINS6_IJS8_SA_S9_EEENS6_IJNS7_ILi1EEESI_SI_EEESC_SE_Li256ELb1ELb1ELb0ELb0EEENS1_19SingleTileSchedulerILb1ELb0ELb1ELi128EEEEEEEEEvNT_6ParamsE --------------------------
	.section	.nv.constant0._ZN7cutlass13device_kernelIN5flash19enable_sm80_to_sm89INS1_16FlashAttnFwdSm80INS1_25CollectiveMainloopFwdSm80ILi8ELi1ELb0EN4cute5tupleIJNS5_1CILi128EEENS7_ILi64EEENS7_ILi192EEEEEELi192ENS_10bfloat16_tEfNS_4arch4Sm80ELb0ELb1ELb1ELb1ELb1ELb1ELb1ELb0EEENS1_21CollectiveEpilogueFwdINS6_IJS8_SA_S9_EEENS6_IJNS7_ILi1EEESI_SI_EEESC_SE_Li256ELb1ELb1ELb0ELb0EEENS1_19SingleTileSchedulerILb1ELb0ELb1ELi128EEEEEEEEEvNT_6ParamsE,"a",@progbits
	.sectionflags	@""
	.align	4
.nv.constant0._ZN7cutlass13device_kernelIN5flash19enable_sm80_to_sm89INS1_16FlashAttnFwdSm80INS1_25CollectiveMainloopFwdSm80ILi8ELi1ELb0EN4cute5tupleIJNS5_1CILi128EEENS7_ILi64EEENS7_ILi192EEEEEELi192ENS_10bfloat16_tEfNS_4arch4Sm80ELb0ELb1ELb1ELb1ELb1ELb1ELb1ELb0EEENS1_21CollectiveEpilogueFwdINS6_IJS8_SA_S9_EEENS6_IJNS7_ILi1EEESI_SI_EEESC_SE_Li256ELb1ELb1ELb0ELb0EEENS1_19SingleTileSchedulerILb1ELb0ELb1ELi128EEEEEEEEEvNT_6ParamsE:
	.zero		1576


//--------------------- .nv.constant0._ZN7cutlass13device_kernelIN5flash19enable_sm80_to_sm89INS1_16FlashAttnFwdSm80INS1_25CollectiveMainloopFwdSm80ILi8ELi1ELb0EN4cute5tupleIJNS5_1CILi128EEENS7_ILi64EEENS7_ILi192EEEEEELi192ENS_10bfloat16_tEfNS_4arch4Sm80ELb1ELb0ELb1ELb0ELb1ELb0ELb1ELb0EEENS1_21CollectiveEpilogueFwdINS6_IJS8_SA_S9_EEENS6_IJNS7_ILi1EEESI_SI_EEESC_SE_Li256ELb0ELb1ELb0ELb0EEENS1_30DynamicPersistentTileSchedulerILi256ELi256ELb0ELb1ELb0EEEEEEEEEvNT_6ParamsE --------------------------
	.section	.nv.constant0._ZN7cutlass13device_kernelIN5flash19enable_sm80_to_sm89INS1_16FlashAttnFwdSm80INS1_25CollectiveMainloopFwdSm80ILi8ELi1ELb0EN4cute5tupleIJNS5_1CILi128EEENS7_ILi64EEENS7_ILi192EEEEEELi192ENS_10bfloat16_tEfNS_4arch4Sm80ELb1ELb0ELb1ELb0ELb1ELb0ELb1ELb0EEENS1_21CollectiveEpilogueFwdINS6_IJS8_SA_S9_EEENS6_IJNS7_ILi1EEESI_SI_EEESC_SE_Li256ELb0ELb1ELb0ELb0EEENS1_30DynamicPersistentTileSchedulerILi256ELi256ELb0ELb1ELb0EEEEEEEEEvNT_6ParamsE,"a",@progbits
	.sectionflags	@""
	.align	4
.nv.constant0._ZN7cutlass13device_kernelIN5flash19enable_sm80_to_sm89INS1_16FlashAttnFwdSm80INS1_25CollectiveMainloopFwdSm80ILi8ELi1ELb0EN4cute5tupleIJNS5_1CILi128EEENS7_ILi64EEENS7_ILi192EEEEEELi192ENS_10bfloat16_tEfNS_4arch4Sm80ELb1ELb0ELb1ELb0ELb1ELb0ELb1ELb0EEENS1_21CollectiveEpilogueFwdINS6_IJS8_SA_S9_EEENS6_IJNS7_ILi1EEESI_SI_EEESC_SE_Li256ELb0ELb1ELb0ELb0EEENS1_30DynamicPersistentTileSchedulerILi256ELi256ELb0ELb1ELb0EEEEEEEEEvNT_6ParamsE:
	.zero		1592


//--------------------- .nv.constant0._ZN7cutlass13device_kernelIN5flash19enable_sm80_to_sm89INS1_16FlashAttnFwdSm80INS1_25CollectiveMainloopFwdSm80ILi8ELi1ELb0EN4cute5tupleIJNS5_1CILi128EEENS7_ILi64EEENS7_ILi192EEEEEELi192ENS_10bfloat16_tEfNS_4arch4Sm80ELb1ELb0ELb1ELb1ELb1ELb0ELb1ELb0EEENS1_21CollectiveEpilogueFwdINS6_IJS8_SA_S9_EEENS6_IJNS7_ILi1EEESI_SI_EEESC_SE_Li256ELb1ELb1ELb0ELb0EEENS1_19SingleTileSchedulerILb1ELb0ELb1ELi128EEEEEEEEEvNT_6ParamsE --------------------------
	.section	.nv.constant0._ZN7cutlass13device_kernelIN5flash19enable_sm80_to_sm89INS1_16FlashAttnFwdSm80INS1_25CollectiveMainloopFwdSm80ILi8ELi1ELb0EN4cute5tupleIJNS5_1CILi128EEENS7_ILi64EEENS7_ILi192EEEEEELi192ENS_10bfloat16_tEfNS_4arch4Sm80ELb1ELb0ELb1ELb1ELb1ELb0ELb1ELb0EEENS1_21CollectiveEpilogueFwdINS6_IJS8_SA_S9_EEENS6_IJNS7_ILi1EEESI_SI_EEESC_SE_Li256ELb1ELb1ELb0ELb0EEENS1_19SingleTileSchedulerILb1ELb0ELb1ELi128EEEEEEEEEvNT_6ParamsE,"a",@progbits
	.sectionflags	@""
	.align	4
.nv.constant0._ZN7cutlass13device_kernelIN5flash19enable_sm80_to_sm89INS1_16FlashAttnFwdSm80INS1_25CollectiveMainloopFwdSm80ILi8ELi1ELb0EN4cute5tupleIJNS5_1CILi128EEENS7_ILi64EEENS7_ILi192EEEEEELi192ENS_10bfloat16_tEfNS_4arch4Sm80ELb1ELb0ELb1ELb1ELb1ELb0ELb1ELb0EEENS1_21CollectiveEpilogueFwdINS6_IJS8_SA_S9_EEENS6_IJNS7_ILi1EEESI_SI_EEESC_SE_Li256ELb1ELb1ELb0ELb0EEENS1_19SingleTileSchedulerILb1ELb0ELb1ELi128EEEEEEEEEvNT_6ParamsE:
	.zero		1576


//--------------------- .nv.constant0._ZN7cutlass13device_kernelIN5flash19enable_sm80_to_sm89INS1_16FlashAttnFwdSm80INS1_25CollectiveMainloopFwdSm80ILi8ELi1ELb0EN4cute5tupleIJNS5_1CILi128EEENS7_ILi64EEENS7_ILi192EEEEEELi192ENS_10bfloat16_tEfNS_4arch4Sm80ELb1ELb0ELb1ELb1ELb1ELb1ELb1ELb0EEENS1_21CollectiveEpilogueFwdINS6_IJS8_SA_S9_EEENS6_IJNS7_ILi1EEESI_SI_EEESC_SE_Li256ELb1ELb1ELb0ELb0EEENS1_19SingleTileSchedulerILb1ELb0ELb1ELi128EEEEEEEEEvNT_6ParamsE --------------------------
	.section	.nv.constant0._ZN7cutlass13device_kernelIN5flash19enable_sm80_to_sm89INS1_16FlashAttnFwdSm80INS1_25CollectiveMainloopFwdSm80ILi8ELi1ELb0EN4cute5tupleIJNS5_1CILi128EEENS7_ILi64EEENS7_ILi192EEEEEELi192ENS_10bfloat16_tEfNS_4arch4Sm80ELb1ELb0ELb1ELb1ELb1ELb1ELb1ELb0EEENS1_21CollectiveEpilogueFwdINS6_IJS8_SA_S9_EEENS6_IJNS7_ILi1EEESI_SI_EEESC_SE_Li256ELb1ELb1ELb0ELb0EEENS1_19SingleTileSchedulerILb1ELb0ELb1ELi128EEEEEEEEEvNT_6ParamsE,"a",@progbits
	.sectionflags	@""
	.align	4
.nv.constant0._ZN7cutlass13device_kernelIN5flash19enable_sm80_to_sm89INS1_16FlashAttnFwdSm80INS1_25CollectiveMainloopFwdSm80ILi8ELi1ELb0EN4cute5tupleIJNS5_1CILi128EEENS7_ILi64EEENS7_ILi192EEEEEELi192ENS_10bfloat16_tEfNS_4arch4Sm80ELb1ELb0ELb1ELb1ELb1ELb1ELb1ELb0EEENS1_21CollectiveEpilogueFwdINS6_IJS8_SA_S9_EEENS6_IJNS7_ILi1EEESI_SI_EEESC_SE_Li256ELb1ELb1ELb0ELb0EEENS1_19SingleTileSchedulerILb1ELb0ELb1ELi128EEEEEEEEEvNT_6ParamsE:
	.zero		1576


//--------------------- .nv.constant0._ZN7cutlass13device_kernelIN5flash19enable_sm80_to_sm89INS1_16FlashAttnFwdSm80INS1_25CollectiveMainloopFwdSm80ILi8ELi2ELb0EN4cute5tupleIJNS5_1CILi128EEENS7_ILi64EEENS7_ILi192EEEEEELi192ENS_10bfloat16_tEfNS_4arch4Sm80ELb0ELb0ELb1ELb0ELb1ELb0ELb1ELb0EEENS1_21CollectiveEpilogueFwdINS6_IJS8_SA_S9_EEENS6_IJNS7_ILi1EEESI_SI_EEESC_SE_Li256ELb0ELb1ELb0ELb0EEENS1_19SingleTileSchedulerILb0ELb0ELb1ELi128EEEEEEEEEvNT_6ParamsE --------------------------
	.section	.nv.constant0._ZN7cutlass13device_kernelIN5flash19enable_sm80_to_sm89INS1_16FlashAttnFwdSm80INS1_25CollectiveMainloopFwdSm80ILi8ELi2ELb0EN4cute5tupleIJNS5_1CILi128EEENS7_ILi64EEENS7_ILi192EEEEEELi192ENS_10bfloat16_tEfNS_4arch4Sm80ELb0ELb0ELb1ELb0ELb1ELb0ELb1ELb0EEENS1_21CollectiveEpilogueFwdINS6_IJS8_SA_S9_EEENS6_IJNS7_ILi1EEESI_SI_EEESC_SE_Li256ELb0ELb1ELb0ELb0EEENS1_19SingleTileSchedulerILb0ELb0ELb1ELi128EEEEEEEEEvNT_6ParamsE,"a",@progbits
	.sectionflags	@""
	.align	4
.nv.constant0._ZN7cutlass13device_kernelIN5flash19enable_sm80_to_sm89INS1_16FlashAttnFwdSm80INS1_25CollectiveMainloopFwdSm80ILi8ELi2ELb0EN4cute5tupleIJNS5_1CILi128EEENS7_ILi64EEENS7_ILi192EEEEEELi192ENS_10bfloat16_tEfNS_4arch4Sm80ELb0ELb0ELb1ELb0ELb1ELb0ELb1ELb0EEENS1_21CollectiveEpilogueFwdINS6_IJS8_SA_S9_EEENS6_IJNS7_ILi1EEESI_SI_EEESC_SE_Li256ELb0ELb1ELb0ELb0EEENS1_19SingleTileSchedulerILb0ELb0ELb1ELi128EEEEEEEEEvNT_6ParamsE:
	.zero		1576


//--------------------- .nv.constant0._ZN7cutlass13device_kernelIN5flash19enable_sm80_to_sm89INS1_16FlashAttnFwdSm80INS1_25CollectiveMainloopFwdSm80ILi8ELi2ELb0EN4cute5tupleIJNS5_1CILi128EEENS7_ILi64EEENS7_ILi192EEEEEELi192ENS_10bfloat16_tEfNS_4arch4Sm80ELb0ELb0ELb1ELb1ELb1ELb0ELb1ELb0EEENS1_21CollectiveEpilogueFwdINS6_IJS8_SA_S9_EEENS6_IJNS7_ILi1EEESI_SI_EEESC_SE_Li256ELb1ELb1ELb0ELb0EEENS1_19SingleTileSchedulerILb1ELb0ELb1ELi128EEEEEEEEEvNT_6ParamsE --------------------------
	.section	.nv.constant0._ZN7cutlass13device_kernelIN5flash19enable_sm80_to_sm89INS1_16FlashAttnFwdSm80INS1_25CollectiveMainloopFwdSm80ILi8ELi2ELb0EN4cute5tupleIJNS5_1CILi128EEENS7_ILi64EEENS7_ILi192EEEEEELi192ENS_10bfloat16_tEfNS_4arch4Sm80ELb0ELb0ELb1ELb1ELb1ELb0ELb1ELb0EEENS1_21CollectiveEpilogueFwdINS6_IJS8_SA_S9_EEENS6_IJNS7_ILi1EEESI_SI_EEESC_SE_Li256ELb1ELb1ELb0ELb0EEENS1_19SingleTileSchedulerILb1ELb0ELb1ELi128EEEEEEEEEvNT_6ParamsE,"a",@progbits
	.sectionflags	@""
	.align	4
.nv.constant0._ZN7cutlass13device_kernelIN5flash19enable_sm80_to_sm89INS1_16FlashAttnFwdSm80INS1_25CollectiveMainloopFwdSm80ILi8ELi2ELb0EN4cute5tupleIJNS5_1CILi128EEENS7_ILi64EEENS7_ILi192EEEEEELi192ENS_10bfloat16_tEfNS_4arch4Sm80ELb0ELb0ELb1ELb1ELb1ELb0ELb1ELb0EEENS1_21CollectiveEpilogueFwdINS6_IJS8_SA_S9_EEENS6_IJNS7_ILi1EEESI_SI_EEESC_SE_Li256ELb1ELb1ELb0ELb0EEENS1_19SingleTileSchedulerILb1ELb0ELb1ELi128EEEEEEEEEvNT_6ParamsE:
	.zero		1576


//--------------------- .nv.constant0._ZN7cutlass13device_kernelIN5flash19enable_sm80_to_sm89INS1_16FlashAttnFwdSm80INS1_25CollectiveMainloopFwdSm80ILi8ELi2ELb0EN4cute5tupleIJNS5_1CILi128EEENS7_ILi64EEENS7_ILi192EEEEEELi192ENS_10bfloat16_tEfNS_4arch4Sm80ELb0ELb0ELb1ELb1ELb1ELb1ELb1ELb0EEENS1_21CollectiveEpilogueFwdINS6_IJS8_SA_S9_EEENS6_IJNS7_ILi1EEESI_SI_EEESC_SE_Li256ELb1ELb1ELb0ELb0EEENS1_19SingleTileSchedulerILb1ELb0ELb1ELi128EEEEEEEEEvNT_6ParamsE --------------------------
	.section	.nv.constant0._ZN7cutlass13device_kernelIN5flash19enable_sm80_to_sm89INS1_16FlashAttnFwdSm80INS1_25CollectiveMainloopFwdSm80ILi8ELi2ELb0EN4cute5tupleIJNS5_1CILi128EEENS7_ILi64EEENS7_ILi192EEEEEELi192ENS_10bfloat16_tEfNS_4arch4Sm80ELb0ELb0ELb1ELb1ELb1ELb1ELb1ELb0EEENS1_21CollectiveEpilogueFwdINS6_IJS8_SA_S9_EEENS6_IJNS7_ILi1EEESI_SI_EEESC_SE_Li256ELb1ELb1ELb0ELb0EEENS1_19SingleTileSchedulerILb1ELb0ELb1ELi128EEEEEEEEEvNT_6ParamsE,"a",@progbits
	.sectionflags	@""
	.align	4
.nv.constant0._ZN7cutlass13device_kernelIN5flash19enable_sm80_to_sm89INS1_16FlashAttnFwdSm80INS1_25CollectiveMainloopFwdSm80ILi8ELi2ELb0EN4cute5tupleIJNS5_1CILi128EEENS7_ILi64EEENS7_ILi192EEEEEELi192ENS_10bfloat16_tEfNS_4arch4Sm80ELb0ELb0ELb1ELb1ELb1ELb1ELb1ELb0EEENS1_21CollectiveEpilogueFwdINS6_IJS8_SA_S9_EEENS6_IJNS7_ILi1EEESI_SI_EEESC_SE_Li256ELb1ELb1ELb0ELb0EEENS1_19SingleTileSchedulerILb1ELb0ELb1ELi128EEEEEEEEEvNT_6ParamsE:
	.zero		1576


//--------------------- .nv.constant0._ZN7cutlass13device_kernelIN5flash19enable_sm80_to_sm89INS1_16FlashAttnFwdSm80INS1_25CollectiveMainloopFwdSm80ILi8ELi2ELb0EN4cute5tupleIJNS5_1CILi128EEENS7_ILi64EEENS7_ILi192EEEEEELi192ENS_10bfloat16_tEfNS_4arch4Sm80ELb0ELb1ELb1ELb0ELb1ELb0ELb1ELb0EEENS1_21CollectiveEpilogueFwdINS6_IJS8_SA_S9_EEENS6_IJNS7_ILi1EEESI_SI_EEESC_SE_Li256ELb0ELb1ELb0ELb0EEENS1_19SingleTileSchedulerILb0ELb0ELb1ELi128EEEEEEEEEvNT_6ParamsE --------------------------
	.section	.nv.constant0._ZN7cutlass13device_kernelIN5flash19enable_sm80_to_sm89INS1_16FlashAttnFwdSm80INS1_25CollectiveMainloopFwdSm80ILi8ELi2ELb0EN4cute5tupleIJNS5_1CILi128EEENS7_ILi64EEENS7_ILi192EEEEEELi192ENS_10bfloat16_tEfNS_4arch4Sm80ELb0ELb1ELb1ELb0ELb1ELb0ELb1ELb0EEENS1_21CollectiveEpilogueFwdINS6_IJS8_SA_S9_EEENS6_IJNS7_ILi1EEESI_SI_EEESC_SE_Li256ELb0ELb1ELb0ELb0EEENS1_19SingleTileSchedulerILb0ELb0ELb1ELi128EEEEEEEEEvNT_6ParamsE,"a",@progbits
	.sectionflags	@""
	.align	4
.nv.constant0._ZN7cutlass13device_kernelIN5flash19enable_sm80_to_sm89INS1_16FlashAttnFwdSm80INS1_25CollectiveMainloopFwdSm80ILi8ELi2ELb0EN4cute5tupleIJNS5_1CILi128EEENS7_ILi64EEENS7_ILi192EEEEEELi192ENS_10bfloat16_tEfNS_4arch4Sm80ELb0ELb1ELb1ELb0ELb1ELb0ELb1ELb0EEENS1_21CollectiveEpilogueFwdINS6_IJS8_SA_S9_EEENS6_IJNS7_ILi1EEESI_SI_EEESC_SE_Li256ELb0ELb1ELb0ELb0EEENS1_19SingleTileSchedulerILb0ELb0ELb1ELi128EEEEEEEEEvNT_6ParamsE:
	.zero		1576


//--------------------- .nv.constant0._ZN7cutlass13device_kernelIN5flash19enable_sm80_to_sm89INS1_16FlashAttnFwdSm80INS1_25CollectiveMainloopFwdSm80ILi8ELi2ELb0EN4cute5tupleIJNS5_1CILi128EEENS7_ILi64EEENS7_ILi192EEEEEELi192ENS_10bfloat16_tEfNS_4arch4Sm80ELb0ELb1ELb1ELb1ELb1ELb0ELb1ELb0EEENS1_21CollectiveEpilogueFwdINS6_IJS8_SA_S9_EEENS6_IJNS7_ILi1EEESI_SI_EEESC_SE_Li256ELb1ELb1ELb0ELb0EEENS1_19SingleTileSchedulerILb1ELb0ELb1ELi128EEEEEEEEEvNT_6ParamsE --------------------------
	.section	.nv.constant0._ZN7cutlass13device_kernelIN5flash19enable_sm80_to_sm89INS1_16FlashAttnFwdSm80INS1_25CollectiveMainloopFwdSm80ILi8ELi2ELb0EN4cute5tupleIJNS5_1CILi128EEENS7_ILi64EEENS7_ILi192EEEEEELi192ENS_10bfloat16_tEfNS_4arch4Sm80ELb0ELb1ELb1ELb1ELb1ELb0ELb1ELb0EEENS1_21CollectiveEpilogueFwdINS6_IJS8_SA_S9_EEENS6_IJNS7_ILi1EEESI_SI_EEESC_SE_Li256ELb1ELb1ELb0ELb0EEENS1_19SingleTileSchedulerILb1ELb0ELb1ELi128EEEEEEEEEvNT_6ParamsE,"a",@progbits
	.sectionflags	@""
	.align	4
.nv.constant0._ZN7cutlass13device_kernelIN5flash19enable_sm80_to_sm89INS1_16FlashAttnFwdSm80INS1_25CollectiveMainloopFwdSm80ILi8ELi2ELb0EN4cute5tupleIJNS5_1CILi128EEENS7_ILi64EEENS7_ILi192EEEEEELi192ENS_10bfloat16_tEfNS_4arch4Sm80ELb0ELb1ELb1ELb1ELb1ELb0ELb1ELb0EEENS1_21CollectiveEpilogueFwdINS6_IJS8_SA_S9_EEENS6_IJNS7_ILi1EEESI_SI_EEESC_SE_Li256ELb1ELb1ELb0ELb0EEENS1_19SingleTileSchedulerILb1ELb0ELb1ELi128EEEEEEEEEvNT_6ParamsE:
	.zero		1576


//--------------------- .nv.constant0._ZN7cutlass13device_kernelIN5flash19enable_sm80_to_sm89INS1_16FlashAttnFwdSm80INS1_25CollectiveMainloopFwdSm80ILi8ELi2ELb0EN4cute5tupleIJNS5_1CILi128EEENS7_ILi64EEENS7_ILi192EEEEEELi192ENS_10bfloat16_tEfNS_4arch4Sm80ELb0ELb1ELb1ELb1ELb1ELb1ELb1ELb0EEENS1_21CollectiveEpilogueFwdINS6_IJS8_SA_S9_EEENS6_IJNS7_ILi1EEESI_SI_EEESC_SE_Li256ELb1ELb1ELb0ELb0EEENS1_19SingleTileSchedulerILb1ELb0ELb1ELi128EEEEEEEEEvNT_6ParamsE --------------------------
	.section	.nv.constant0._ZN7cutlass13device_kernelIN5flash19enable_sm80_to_sm89INS1_16FlashAttnFwdSm80INS1_25CollectiveMainloopFwdSm80ILi8ELi2ELb0EN4cute5tupleIJNS5_1CILi128EEENS7_ILi64EEENS7_ILi192EEEEEELi192ENS_10bfloat16_tEfNS_4arch4Sm80ELb0ELb1ELb1ELb1ELb1ELb1ELb1ELb0EEENS1_21CollectiveEpilogueFwdINS6_IJS8_SA_S9_EEENS6_IJNS7_ILi1EEESI_SI_EEESC_SE_Li256ELb1ELb1ELb0ELb0EEENS1_19SingleTileSchedulerILb1ELb0ELb1ELi128EEEEEEEEEvNT_6ParamsE,"a",@progbits
	.sectionflags	@""
	.align	4
.nv.constant0._ZN7cutlass13device_kernelIN5flash19enable_sm80_to_sm89INS1_16FlashAttnFwdSm80INS1_25CollectiveMainloopFwdSm80ILi8ELi2ELb0EN4cute5tupleIJNS5_1CILi128EEENS7_ILi64EEENS7_ILi192EEEEEELi192ENS_10bfloat16_tEfNS_4arch4Sm80ELb0ELb1ELb1ELb1ELb1ELb1ELb1ELb0EEENS1_21CollectiveEpilogueFwdINS6_IJS8_SA_S9_EEENS6_IJNS7_ILi1EEESI_SI_EEESC_SE_Li256ELb1ELb1ELb0ELb0EEENS1_19SingleTileSchedulerILb1ELb0ELb1ELi128EEEEEEEEEvNT_6ParamsE:
	.zero		1576


//--------------------- .nv.constant0._ZN7cutlass13device_kernelIN5flash19enable_sm80_to_sm89INS1_16FlashAttnFwdSm80INS1_25CollectiveMainloopFwdSm80ILi8ELi2ELb0EN4cute5tupleIJNS5_1CILi128EEENS7_ILi64EEENS7_ILi192EEEEEELi192ENS_10bfloat16_tEfNS_4arch4Sm80ELb1ELb0ELb1ELb0ELb1ELb0ELb1ELb0EEENS1_21CollectiveEpilogueFwdINS6_IJS8_SA_S9_EEENS6_IJNS7_ILi1EEESI_SI_EEESC_SE_Li256ELb0ELb1ELb0ELb0EEENS1_30DynamicPersistentTileSchedulerILi256ELi256ELb0ELb1ELb0EEEEEEEEEvNT_6ParamsE --------------------------
	.section	.nv.constant0._ZN7cutlass13device_kernelIN5flash19enable_sm80_to_sm89INS1_16FlashAttnFwdSm80INS1_25CollectiveMainloopFwdSm80ILi8ELi2ELb0EN4cute5tupleIJNS5_1CILi128EEENS7_ILi64EEENS7_ILi192EEEEEELi192ENS_10bfloat16_tEfNS_4arch4Sm80ELb1ELb0ELb1ELb0ELb1ELb0ELb1ELb0EEENS1_21CollectiveEpilogueFwdINS6_IJS8_SA_S9_EEENS6_IJNS7_ILi1EEESI_SI_EEESC_SE_Li256ELb0ELb1ELb0ELb0EEENS1_30DynamicPersistentTileSchedulerILi256ELi256ELb0ELb1ELb0EEEEEEEEEvNT_6ParamsE,"a",@progbits
	.sectionflags	@""
	.align	4
.nv.constant0._ZN7cutlass13device_kernelIN5flash19enable_sm80_to_sm89INS1_16FlashAttnFwdSm80INS1_25CollectiveMainloopFwdSm80ILi8ELi2ELb0EN4cute5tupleIJNS5_1CILi128EEENS7_ILi64EEENS7_ILi192EEEEEELi192ENS_10bfloat16_tEfNS_4arch4Sm80ELb1ELb0ELb1ELb0ELb1ELb0ELb1ELb0EEENS1_21CollectiveEpilogueFwdINS6_IJS8_SA_S9_EEENS6_IJNS7_ILi1EEESI_SI_EEESC_SE_Li256ELb0ELb1ELb0ELb0EEENS1_30DynamicPersistentTileSchedulerILi256ELi256ELb0ELb1ELb0EEEEEEEEEvNT_6ParamsE:
	.zero		1592


//--------------------- .nv.constant0._ZN7cutlass13device_kernelIN5flash19enable_sm80_to_sm89INS1_16FlashAttnFwdSm80INS1_25CollectiveMainloopFwdSm80ILi8ELi2ELb0EN4cute5tupleIJNS5_1CILi128EEENS7_ILi64EEENS7_ILi192EEEEEELi192ENS_10bfloat16_tEfNS_4arch4Sm80ELb1ELb0ELb1ELb1ELb1ELb0ELb1ELb0EEENS1_21CollectiveEpilogueFwdINS6_IJS8_SA_S9_EEENS6_IJNS7_ILi1EEESI_SI_EEESC_SE_Li256ELb1ELb1ELb0ELb0EEENS1_19SingleTileSchedulerILb1ELb0ELb1ELi128EEEEEEEEEvNT_6ParamsE --------------------------
	.section	.nv.constant0._ZN7cutlass13device_kernelIN5flash19enable_sm80_to_sm89INS1_16FlashAttnFwdSm80INS1_25CollectiveMainloopFwdSm80ILi8ELi2ELb0EN4cute5tupleIJNS5_1CILi128EEENS7_ILi64EEENS7_ILi192EEEEEELi192ENS_10bfloat16_tEfNS_4arch4Sm80ELb1ELb0ELb1ELb1ELb1ELb0ELb1ELb0EEENS1_21CollectiveEpilogueFwdINS6_IJS8_SA_S9_EEENS6_IJNS7_ILi1EEESI_SI_EEESC_SE_Li256ELb1ELb1ELb0ELb0EEENS1_19SingleTileSchedulerILb1ELb0ELb1ELi128EEEEEEEEEvNT_6ParamsE,"a",@progbits
	.sectionflags	@""
	.align	4
.nv.constant0._ZN7cutlass13device_kernelIN5flash19enable_sm80_to_sm89INS1_16FlashAttnFwdSm80INS1_25CollectiveMainloopFwdSm80ILi8ELi2ELb0EN4cute5tupleIJNS5_1CILi128EEENS7_ILi64EEENS7_ILi192EEEEEELi192ENS_10bfloat16_tEfNS_4arch4Sm80ELb1ELb0ELb1ELb1ELb1ELb0ELb1ELb0EEENS1_21CollectiveEpilogueFwdINS6_IJS8_SA_S9_EEENS6_IJNS7_ILi1EEESI_SI_EEESC_SE_Li256ELb1ELb1ELb0ELb0EEENS1_19SingleTileSchedulerILb1ELb0ELb1ELi128EEEEEEEEEvNT_6ParamsE:
	.zero		1576


//--------------------- .nv.constant0._ZN7cutlass13device_kernelIN5flash19enable_sm80_to_sm89INS1_16FlashAttnFwdSm80INS1_25CollectiveMainloopFwdSm80ILi8ELi2ELb0EN4cute5tupleIJNS5_1CILi128EEENS7_ILi64EEENS7_ILi192EEEEEELi192ENS_10bfloat16_tEfNS_4arch4Sm80ELb1ELb0ELb1ELb1ELb1ELb1ELb1ELb0EEENS1_21CollectiveEpilogueFwdINS6_IJS8_SA_S9_EEENS6_IJNS7_ILi1EEESI_SI_EEESC_SE_Li256ELb1ELb1ELb0ELb0EEENS1_19SingleTileSchedulerILb1ELb0ELb1ELi128EEEEEEEEEvNT_6ParamsE --------------------------
	.section	.nv.constant0._ZN7cutlass13device_kernelIN5flash19enable_sm80_to_sm89INS1_16FlashAttnFwdSm80INS1_25CollectiveMainloopFwdSm80ILi8ELi2ELb0EN4cute5tupleIJNS5_1CILi128EEENS7_ILi64EEENS7_ILi192EEEEEELi192ENS_10bfloat16_tEfNS_4arch4Sm80ELb1ELb0ELb1ELb1ELb1ELb1ELb1ELb0EEENS1_21CollectiveEpilogueFwdINS6_IJS8_SA_S9_EEENS6_IJNS7_ILi1EEESI_SI_EEESC_SE_Li256ELb1ELb1ELb0ELb0EEENS1_19SingleTileSchedulerILb1ELb0ELb1ELi128EEEEEEEEEvNT_6ParamsE,"a",@progbits
	.sectionflags	@""
	.align	4
.nv.constant0._ZN7cutlass13device_kernelIN5flash19enable_sm80_to_sm89INS1_16FlashAttnFwdSm80INS1_25CollectiveMainloopFwdSm80ILi8ELi2ELb0EN4cute5tupleIJNS5_1CILi128EEENS7_ILi64EEENS7_ILi192EEEEEELi192ENS_10bfloat16_tEfNS_4arch4Sm80ELb1ELb0ELb1ELb1ELb1ELb1ELb1ELb0EEENS1_21CollectiveEpilogueFwdINS6_IJS8_SA_S9_EEENS6_IJNS7_ILi1EEESI_SI_EEESC_SE_Li256ELb1ELb1ELb0ELb0EEENS1_19SingleTileSchedulerILb1ELb0ELb1ELi128EEEEEEEEEvNT_6ParamsE:
	.zero		1576


//--------------------- SYMBOLS --------------------------

	.type		.nv.reservedSmem.offset0,@object
	.size		.nv.reservedSmem.offset0,0x4
